//
// Generated by NVIDIA NVVM Compiler
//
// Compiler Build ID: CL-36424714
// Cuda compilation tools, release 13.0, V13.0.88
// Based on NVVM 20.0.0
//

.version 9.0
.target sm_100
.address_size 64

	// .globl	_Z23assignment_step_1d_cudaPKdS0_PiPdii
.extern .shared .align 16 .b8 buf[];

.visible .entry _Z23assignment_step_1d_cudaPKdS0_PiPdii(
	.param .u64 .ptr .align 1 _Z23assignment_step_1d_cudaPKdS0_PiPdii_param_0,
	.param .u64 .ptr .align 1 _Z23assignment_step_1d_cudaPKdS0_PiPdii_param_1,
	.param .u64 .ptr .align 1 _Z23assignment_step_1d_cudaPKdS0_PiPdii_param_2,
	.param .u64 .ptr .align 1 _Z23assignment_step_1d_cudaPKdS0_PiPdii_param_3,
	.param .u32 _Z23assignment_step_1d_cudaPKdS0_PiPdii_param_4,
	.param .u32 _Z23assignment_step_1d_cudaPKdS0_PiPdii_param_5
)
{
	.reg .pred 	%p<40>;
	.reg .b32 	%r<107>;
	.reg .b64 	%rd<28>;
	.reg .b64 	%fd<142>;

	ld.param.u64 	%rd8, [_Z23assignment_step_1d_cudaPKdS0_PiPdii_param_0];
	ld.param.u64 	%rd11, [_Z23assignment_step_1d_cudaPKdS0_PiPdii_param_1];
	ld.param.u64 	%rd9, [_Z23assignment_step_1d_cudaPKdS0_PiPdii_param_2];
	ld.param.u64 	%rd10, [_Z23assignment_step_1d_cudaPKdS0_PiPdii_param_3];
	ld.param.u32 	%r32, [_Z23assignment_step_1d_cudaPKdS0_PiPdii_param_4];
	ld.param.u32 	%r31, [_Z23assignment_step_1d_cudaPKdS0_PiPdii_param_5];
	cvta.to.global.u64 	%rd1, %rd11;
	mov.u32 	%r33, %ctaid.x;
	mov.u32 	%r34, %ntid.x;
	mov.u32 	%r35, %tid.x;
	mad.lo.s32 	%r1, %r33, %r34, %r35;
	setp.ge.s32 	%p1, %r1, %r32;
	@%p1 bra 	$L__BB0_15;
	setp.lt.s32 	%p2, %r31, 1;
	mov.f64 	%fd141, 0d7E37E43C8800759C;
	mov.b32 	%r106, 0;
	@%p2 bra 	$L__BB0_14;
	cvta.to.global.u64 	%rd12, %rd8;
	mul.wide.s32 	%rd13, %r1, 8;
	add.s64 	%rd14, %rd12, %rd13;
	ld.global.f64 	%fd1, [%rd14];
	and.b32  	%r2, %r31, 15;
	setp.lt.u32 	%p3, %r31, 16;
	mov.f64 	%fd141, 0d7E37E43C8800759C;
	mov.b32 	%r98, 0;
	mov.u32 	%r106, %r98;
	@%p3 bra 	$L__BB0_5;
	and.b32  	%r98, %r31, 2147483632;
	add.s64 	%rd26, %rd1, 64;
	mov.f64 	%fd141, 0d7E37E43C8800759C;
	mov.b32 	%r92, 0;
	mov.u32 	%r106, %r92;
$L__BB0_4:
	.pragma "nounroll";
	ld.global.f64 	%fd19, [%rd26+-64];
	sub.f64 	%fd20, %fd1, %fd19;
	mul.f64 	%fd21, %fd20, %fd20;
	setp.lt.f64 	%p4, %fd21, %fd141;
	selp.b32 	%r40, %r92, %r106, %p4;
	selp.f64 	%fd22, %fd21, %fd141, %p4;
	ld.global.f64 	%fd23, [%rd26+-56];
	sub.f64 	%fd24, %fd1, %fd23;
	mul.f64 	%fd25, %fd24, %fd24;
	setp.lt.f64 	%p5, %fd25, %fd22;
	add.s32 	%r41, %r92, 1;
	selp.b32 	%r42, %r41, %r40, %p5;
	selp.f64 	%fd26, %fd25, %fd22, %p5;
	ld.global.f64 	%fd27, [%rd26+-48];
	sub.f64 	%fd28, %fd1, %fd27;
	mul.f64 	%fd29, %fd28, %fd28;
	setp.lt.f64 	%p6, %fd29, %fd26;
	add.s32 	%r43, %r92, 2;
	selp.b32 	%r44, %r43, %r42, %p6;
	selp.f64 	%fd30, %fd29, %fd26, %p6;
	ld.global.f64 	%fd31, [%rd26+-40];
	sub.f64 	%fd32, %fd1, %fd31;
	mul.f64 	%fd33, %fd32, %fd32;
	setp.lt.f64 	%p7, %fd33, %fd30;
	add.s32 	%r45, %r92, 3;
	selp.b32 	%r46, %r45, %r44, %p7;
	selp.f64 	%fd34, %fd33, %fd30, %p7;
	ld.global.f64 	%fd35, [%rd26+-32];
	sub.f64 	%fd36, %fd1, %fd35;
	mul.f64 	%fd37, %fd36, %fd36;
	setp.lt.f64 	%p8, %fd37, %fd34;
	add.s32 	%r47, %r92, 4;
	selp.b32 	%r48, %r47, %r46, %p8;
	selp.f64 	%fd38, %fd37, %fd34, %p8;
	ld.global.f64 	%fd39, [%rd26+-24];
	sub.f64 	%fd40, %fd1, %fd39;
	mul.f64 	%fd41, %fd40, %fd40;
	setp.lt.f64 	%p9, %fd41, %fd38;
	add.s32 	%r49, %r92, 5;
	selp.b32 	%r50, %r49, %r48, %p9;
	selp.f64 	%fd42, %fd41, %fd38, %p9;
	ld.global.f64 	%fd43, [%rd26+-16];
	sub.f64 	%fd44, %fd1, %fd43;
	mul.f64 	%fd45, %fd44, %fd44;
	setp.lt.f64 	%p10, %fd45, %fd42;
	add.s32 	%r51, %r92, 6;
	selp.b32 	%r52, %r51, %r50, %p10;
	selp.f64 	%fd46, %fd45, %fd42, %p10;
	ld.global.f64 	%fd47, [%rd26+-8];
	sub.f64 	%fd48, %fd1, %fd47;
	mul.f64 	%fd49, %fd48, %fd48;
	setp.lt.f64 	%p11, %fd49, %fd46;
	add.s32 	%r53, %r92, 7;
	selp.b32 	%r54, %r53, %r52, %p11;
	selp.f64 	%fd50, %fd49, %fd46, %p11;
	ld.global.f64 	%fd51, [%rd26];
	sub.f64 	%fd52, %fd1, %fd51;
	mul.f64 	%fd53, %fd52, %fd52;
	setp.lt.f64 	%p12, %fd53, %fd50;
	add.s32 	%r55, %r92, 8;
	selp.b32 	%r56, %r55, %r54, %p12;
	selp.f64 	%fd54, %fd53, %fd50, %p12;
	ld.global.f64 	%fd55, [%rd26+8];
	sub.f64 	%fd56, %fd1, %fd55;
	mul.f64 	%fd57, %fd56, %fd56;
	setp.lt.f64 	%p13, %fd57, %fd54;
	add.s32 	%r57, %r92, 9;
	selp.b32 	%r58, %r57, %r56, %p13;
	selp.f64 	%fd58, %fd57, %fd54, %p13;
	ld.global.f64 	%fd59, [%rd26+16];
	sub.f64 	%fd60, %fd1, %fd59;
	mul.f64 	%fd61, %fd60, %fd60;
	setp.lt.f64 	%p14, %fd61, %fd58;
	add.s32 	%r59, %r92, 10;
	selp.b32 	%r60, %r59, %r58, %p14;
	selp.f64 	%fd62, %fd61, %fd58, %p14;
	ld.global.f64 	%fd63, [%rd26+24];
	sub.f64 	%fd64, %fd1, %fd63;
	mul.f64 	%fd65, %fd64, %fd64;
	setp.lt.f64 	%p15, %fd65, %fd62;
	add.s32 	%r61, %r92, 11;
	selp.b32 	%r62, %r61, %r60, %p15;
	selp.f64 	%fd66, %fd65, %fd62, %p15;
	ld.global.f64 	%fd67, [%rd26+32];
	sub.f64 	%fd68, %fd1, %fd67;
	mul.f64 	%fd69, %fd68, %fd68;
	setp.lt.f64 	%p16, %fd69, %fd66;
	add.s32 	%r63, %r92, 12;
	selp.b32 	%r64, %r63, %r62, %p16;
	selp.f64 	%fd70, %fd69, %fd66, %p16;
	ld.global.f64 	%fd71, [%rd26+40];
	sub.f64 	%fd72, %fd1, %fd71;
	mul.f64 	%fd73, %fd72, %fd72;
	setp.lt.f64 	%p17, %fd73, %fd70;
	add.s32 	%r65, %r92, 13;
	selp.b32 	%r66, %r65, %r64, %p17;
	selp.f64 	%fd74, %fd73, %fd70, %p17;
	ld.global.f64 	%fd75, [%rd26+48];
	sub.f64 	%fd76, %fd1, %fd75;
	mul.f64 	%fd77, %fd76, %fd76;
	setp.lt.f64 	%p18, %fd77, %fd74;
	add.s32 	%r67, %r92, 14;
	selp.b32 	%r68, %r67, %r66, %p18;
	selp.f64 	%fd78, %fd77, %fd74, %p18;
	ld.global.f64 	%fd79, [%rd26+56];
	sub.f64 	%fd80, %fd1, %fd79;
	mul.f64 	%fd81, %fd80, %fd80;
	setp.lt.f64 	%p19, %fd81, %fd78;
	add.s32 	%r69, %r92, 15;
	selp.b32 	%r106, %r69, %r68, %p19;
	selp.f64 	%fd141, %fd81, %fd78, %p19;
	add.s64 	%rd26, %rd26, 128;
	add.s32 	%r92, %r92, 16;
	setp.ne.s32 	%p20, %r92, %r98;
	@%p20 bra 	$L__BB0_4;
$L__BB0_5:
	setp.eq.s32 	%p21, %r2, 0;
	@%p21 bra 	$L__BB0_14;
	and.b32  	%r11, %r31, 7;
	setp.lt.u32 	%p22, %r2, 8;
	@%p22 bra 	$L__BB0_8;
	mul.wide.u32 	%rd15, %r98, 8;
	add.s64 	%rd16, %rd1, %rd15;
	ld.global.f64 	%fd83, [%rd16];
	sub.f64 	%fd84, %fd1, %fd83;
	mul.f64 	%fd85, %fd84, %fd84;
	setp.lt.f64 	%p23, %fd85, %fd141;
	selp.b32 	%r71, %r98, %r106, %p23;
	selp.f64 	%fd86, %fd85, %fd141, %p23;
	add.s32 	%r72, %r98, 1;
	ld.global.f64 	%fd87, [%rd16+8];
	sub.f64 	%fd88, %fd1, %fd87;
	mul.f64 	%fd89, %fd88, %fd88;
	setp.lt.f64 	%p24, %fd89, %fd86;
	selp.b32 	%r73, %r72, %r71, %p24;
	selp.f64 	%fd90, %fd89, %fd86, %p24;
	add.s32 	%r74, %r98, 2;
	ld.global.f64 	%fd91, [%rd16+16];
	sub.f64 	%fd92, %fd1, %fd91;
	mul.f64 	%fd93, %fd92, %fd92;
	setp.lt.f64 	%p25, %fd93, %fd90;
	selp.b32 	%r75, %r74, %r73, %p25;
	selp.f64 	%fd94, %fd93, %fd90, %p25;
	add.s32 	%r76, %r98, 3;
	ld.global.f64 	%fd95, [%rd16+24];
	sub.f64 	%fd96, %fd1, %fd95;
	mul.f64 	%fd97, %fd96, %fd96;
	setp.lt.f64 	%p26, %fd97, %fd94;
	selp.b32 	%r77, %r76, %r75, %p26;
	selp.f64 	%fd98, %fd97, %fd94, %p26;
	add.s32 	%r78, %r98, 4;
	ld.global.f64 	%fd99, [%rd16+32];
	sub.f64 	%fd100, %fd1, %fd99;
	mul.f64 	%fd101, %fd100, %fd100;
	setp.lt.f64 	%p27, %fd101, %fd98;
	selp.b32 	%r79, %r78, %r77, %p27;
	selp.f64 	%fd102, %fd101, %fd98, %p27;
	add.s32 	%r80, %r98, 5;
	ld.global.f64 	%fd103, [%rd16+40];
	sub.f64 	%fd104, %fd1, %fd103;
	mul.f64 	%fd105, %fd104, %fd104;
	setp.lt.f64 	%p28, %fd105, %fd102;
	selp.b32 	%r81, %r80, %r79, %p28;
	selp.f64 	%fd106, %fd105, %fd102, %p28;
	add.s32 	%r82, %r98, 6;
	ld.global.f64 	%fd107, [%rd16+48];
	sub.f64 	%fd108, %fd1, %fd107;
	mul.f64 	%fd109, %fd108, %fd108;
	setp.lt.f64 	%p29, %fd109, %fd106;
	selp.b32 	%r83, %r82, %r81, %p29;
	selp.f64 	%fd110, %fd109, %fd106, %p29;
	add.s32 	%r84, %r98, 7;
	ld.global.f64 	%fd111, [%rd16+56];
	sub.f64 	%fd112, %fd1, %fd111;
	mul.f64 	%fd113, %fd112, %fd112;
	setp.lt.f64 	%p30, %fd113, %fd110;
	selp.b32 	%r106, %r84, %r83, %p30;
	selp.f64 	%fd141, %fd113, %fd110, %p30;
	add.s32 	%r98, %r98, 8;
$L__BB0_8:
	setp.eq.s32 	%p31, %r11, 0;
	@%p31 bra 	$L__BB0_14;
	and.b32  	%r17, %r31, 3;
	setp.lt.u32 	%p32, %r11, 4;
	@%p32 bra 	$L__BB0_11;
	mul.wide.u32 	%rd17, %r98, 8;
	add.s64 	%rd18, %rd1, %rd17;
	ld.global.f64 	%fd115, [%rd18];
	sub.f64 	%fd116, %fd1, %fd115;
	mul.f64 	%fd117, %fd116, %fd116;
	setp.lt.f64 	%p33, %fd117, %fd141;
	selp.b32 	%r86, %r98, %r106, %p33;
	selp.f64 	%fd118, %fd117, %fd141, %p33;
	add.s32 	%r87, %r98, 1;
	ld.global.f64 	%fd119, [%rd18+8];
	sub.f64 	%fd120, %fd1, %fd119;
	mul.f64 	%fd121, %fd120, %fd120;
	setp.lt.f64 	%p34, %fd121, %fd118;
	selp.b32 	%r88, %r87, %r86, %p34;
	selp.f64 	%fd122, %fd121, %fd118, %p34;
	add.s32 	%r89, %r98, 2;
	ld.global.f64 	%fd123, [%rd18+16];
	sub.f64 	%fd124, %fd1, %fd123;
	mul.f64 	%fd125, %fd124, %fd124;
	setp.lt.f64 	%p35, %fd125, %fd122;
	selp.b32 	%r90, %r89, %r88, %p35;
	selp.f64 	%fd126, %fd125, %fd122, %p35;
	add.s32 	%r91, %r98, 3;
	ld.global.f64 	%fd127, [%rd18+24];
	sub.f64 	%fd128, %fd1, %fd127;
	mul.f64 	%fd129, %fd128, %fd128;
	setp.lt.f64 	%p36, %fd129, %fd126;
	selp.b32 	%r106, %r91, %r90, %p36;
	selp.f64 	%fd141, %fd129, %fd126, %p36;
	add.s32 	%r98, %r98, 4;
$L__BB0_11:
	setp.eq.s32 	%p37, %r17, 0;
	@%p37 bra 	$L__BB0_14;
	mul.wide.u32 	%rd19, %r98, 8;
	add.s64 	%rd27, %rd1, %rd19;
	neg.s32 	%r103, %r17;
$L__BB0_13:
	.pragma "nounroll";
	ld.global.f64 	%fd130, [%rd27];
	sub.f64 	%fd131, %fd1, %fd130;
	mul.f64 	%fd132, %fd131, %fd131;
	setp.lt.f64 	%p38, %fd132, %fd141;
	selp.b32 	%r106, %r98, %r106, %p38;
	selp.f64 	%fd141, %fd132, %fd141, %p38;
	add.s32 	%r98, %r98, 1;
	add.s64 	%rd27, %rd27, 8;
	add.s32 	%r103, %r103, 1;
	setp.ne.s32 	%p39, %r103, 0;
	@%p39 bra 	$L__BB0_13;
$L__BB0_14:
	cvta.to.global.u64 	%rd20, %rd9;
	mul.wide.s32 	%rd21, %r1, 4;
	add.s64 	%rd22, %rd20, %rd21;
	st.global.u32 	[%rd22], %r106;
	cvta.to.global.u64 	%rd23, %rd10;
	mul.wide.s32 	%rd24, %r1, 8;
	add.s64 	%rd25, %rd23, %rd24;
	st.global.f64 	[%rd25], %fd141;
$L__BB0_15:
	ret;

}
	// .globl	_Z18update_sums_countsPKdPKiPdPii
.visible .entry _Z18update_sums_countsPKdPKiPdPii(
	.param .u64 .ptr .align 1 _Z18update_sums_countsPKdPKiPdPii_param_0,
	.param .u64 .ptr .align 1 _Z18update_sums_countsPKdPKiPdPii_param_1,
	.param .u64 .ptr .align 1 _Z18update_sums_countsPKdPKiPdPii_param_2,
	.param .u64 .ptr .align 1 _Z18update_sums_countsPKdPKiPdPii_param_3,
	.param .u32 _Z18update_sums_countsPKdPKiPdPii_param_4
)
{
	.reg .pred 	%p<2>;
	.reg .b32 	%r<8>;
	.reg .b64 	%rd<17>;
	.reg .b64 	%fd<3>;

	ld.param.u64 	%rd1, [_Z18update_sums_countsPKdPKiPdPii_param_0];
	ld.param.u64 	%rd2, [_Z18update_sums_countsPKdPKiPdPii_param_1];
	ld.param.u64 	%rd3, [_Z18update_sums_countsPKdPKiPdPii_param_2];
	ld.param.u64 	%rd4, [_Z18update_sums_countsPKdPKiPdPii_param_3];
	ld.param.u32 	%r2, [_Z18update_sums_countsPKdPKiPdPii_param_4];
	mov.u32 	%r3, %ctaid.x;
	mov.u32 	%r4, %ntid.x;
	mov.u32 	%r5, %tid.x;
	mad.lo.s32 	%r1, %r3, %r4, %r5;
	setp.ge.s32 	%p1, %r1, %r2;
	@%p1 bra 	$L__BB1_2;
	cvta.to.global.u64 	%rd5, %rd2;
	cvta.to.global.u64 	%rd6, %rd1;
	cvta.to.global.u64 	%rd7, %rd3;
	cvta.to.global.u64 	%rd8, %rd4;
	mul.wide.s32 	%rd9, %r1, 4;
	add.s64 	%rd10, %rd5, %rd9;
	ld.global.u32 	%r6, [%rd10];
	mul.wide.s32 	%rd11, %r6, 8;
	add.s64 	%rd12, %rd7, %rd11;
	mul.wide.s32 	%rd13, %r1, 8;
	add.s64 	%rd14, %rd6, %rd13;
	ld.global.f64 	%fd1, [%rd14];
	atom.global.add.f64 	%fd2, [%rd12], %fd1;
	mul.wide.s32 	%rd15, %r6, 4;
	add.s64 	%rd16, %rd8, %rd15;
	atom.global.add.u32 	%r7, [%rd16], 1;
$L__BB1_2:
	ret;

}
	// .globl	_Z16update_centroidsPdPKdPKidi
.visible .entry _Z16update_centroidsPdPKdPKidi(
	.param .u64 .ptr .align 1 _Z16update_centroidsPdPKdPKidi_param_0,
	.param .u64 .ptr .align 1 _Z16update_centroidsPdPKdPKidi_param_1,
	.param .u64 .ptr .align 1 _Z16update_centroidsPdPKdPKidi_param_2,
	.param .f64 _Z16update_centroidsPdPKdPKidi_param_3,
	.param .u32 _Z16update_centroidsPdPKdPKidi_param_4
)
{
	.reg .pred 	%p<3>;
	.reg .b32 	%r<7>;
	.reg .b64 	%rd<13>;
	.reg .b64 	%fd<7>;

	ld.param.u64 	%rd1, [_Z16update_centroidsPdPKdPKidi_param_0];
	ld.param.u64 	%rd2, [_Z16update_centroidsPdPKdPKidi_param_1];
	ld.param.u64 	%rd3, [_Z16update_centroidsPdPKdPKidi_param_2];
	ld.param.f64 	%fd6, [_Z16update_centroidsPdPKdPKidi_param_3];
	ld.param.u32 	%r3, [_Z16update_centroidsPdPKdPKidi_param_4];
	mov.u32 	%r4, %ctaid.x;
	mov.u32 	%r5, %ntid.x;
	mov.u32 	%r6, %tid.x;
	mad.lo.s32 	%r1, %r4, %r5, %r6;
	setp.ge.s32 	%p1, %r1, %r3;
	@%p1 bra 	$L__BB2_4;
	cvta.to.global.u64 	%rd4, %rd3;
	mul.wide.s32 	%rd5, %r1, 4;
	add.s64 	%rd6, %rd4, %rd5;
	ld.global.u32 	%r2, [%rd6];
	setp.lt.s32 	%p2, %r2, 1;
	@%p2 bra 	$L__BB2_3;
	cvta.to.global.u64 	%rd7, %rd2;
	mul.wide.s32 	%rd8, %r1, 8;
	add.s64 	%rd9, %rd7, %rd8;
	ld.global.f64 	%fd4, [%rd9];
	cvt.rn.f64.u32 	%fd5, %r2;
	div.rn.f64 	%fd6, %fd4, %fd5;
$L__BB2_3:
	cvta.to.global.u64 	%rd10, %rd1;
	mul.wide.s32 	%rd11, %r1, 8;
	add.s64 	%rd12, %rd10, %rd11;
	st.global.f64 	[%rd12], %fd6;
$L__BB2_4:
	ret;

}
	// .globl	_Z17reduce_sse_kernelPKdPdi
.visible .entry _Z17reduce_sse_kernelPKdPdi(
	.param .u64 .ptr .align 1 _Z17reduce_sse_kernelPKdPdi_param_0,
	.param .u64 .ptr .align 1 _Z17reduce_sse_kernelPKdPdi_param_1,
	.param .u32 _Z17reduce_sse_kernelPKdPdi_param_2
)
{
	.reg .pred 	%p<6>;
	.reg .b32 	%r<14>;
	.reg .b64 	%rd<7>;
	.reg .b64 	%fd<10>;

	ld.param.u64 	%rd1, [_Z17reduce_sse_kernelPKdPdi_param_0];
	ld.param.u64 	%rd2, [_Z17reduce_sse_kernelPKdPdi_param_1];
	ld.param.u32 	%r7, [_Z17reduce_sse_kernelPKdPdi_param_2];
	mov.u32 	%r1, %tid.x;
	mov.u32 	%r8, %ctaid.x;
	mov.u32 	%r13, %ntid.x;
	mad.lo.s32 	%r3, %r8, %r13, %r1;
	setp.ge.s32 	%p1, %r3, %r7;
	mov.f64 	%fd9, 0d0000000000000000;
	@%p1 bra 	$L__BB3_2;
	cvta.to.global.u64 	%rd3, %rd1;
	mul.wide.s32 	%rd4, %r3, 8;
	add.s64 	%rd5, %rd3, %rd4;
	ld.global.f64 	%fd9, [%rd5];
$L__BB3_2:
	shl.b32 	%r9, %r1, 3;
	mov.u32 	%r10, buf;
	add.s32 	%r4, %r10, %r9;
	st.shared.f64 	[%r4], %fd9;
	bar.sync 	0;
	setp.lt.u32 	%p2, %r13, 2;
	@%p2 bra 	$L__BB3_6;
$L__BB3_3:
	shr.u32 	%r6, %r13, 1;
	setp.ge.u32 	%p3, %r1, %r6;
	@%p3 bra 	$L__BB3_5;
	shl.b32 	%r11, %r6, 3;
	add.s32 	%r12, %r4, %r11;
	ld.shared.f64 	%fd4, [%r12];
	ld.shared.f64 	%fd5, [%r4];
	add.f64 	%fd6, %fd4, %fd5;
	st.shared.f64 	[%r4], %fd6;
$L__BB3_5:
	bar.sync 	0;
	setp.gt.u32 	%p4, %r13, 3;
	mov.u32 	%r13, %r6;
	@%p4 bra 	$L__BB3_3;
$L__BB3_6:
	setp.ne.s32 	%p5, %r1, 0;
	@%p5 bra 	$L__BB3_8;
	ld.shared.f64 	%fd7, [buf];
	cvta.to.global.u64 	%rd6, %rd2;
	atom.global.add.f64 	%fd8, [%rd6], %fd7;
$L__BB3_8:
	ret;

}


// ===== COMPILED SASS (sm_100) =====

	.target	sm_100

	.elftype	@"ET_EXEC"


//--------------------- .note.nv.tkinfo           --------------------------
	.section	.note.nv.tkinfo,"",@"SHT_NOTE"
	.sectionflags	@"SHF_NOTE_NV_TKINFO"
	.tkinfo
        /*0018*/ 	.word	0x00000002
        /*0030*/ 	.string	""
        /*0030*/ 	.string	"ptxas"
        /*0030*/ 	.string	"Cuda compilation tools, release 13.0, V13.0.88"
        /*0030*/ 	.string	"Build cuda_13.0.r13.0/compiler.36424714_0"
        /*0030*/ 	.string	"-arch sm_100 -m 64 "



//--------------------- .note.nv.cuinfo           --------------------------
	.section	.note.nv.cuinfo,"",@"SHT_NOTE"
	.sectionflags	@"SHF_NOTE_NV_CUINFO"
        /*0018*/ 	.short	0x0002
        /*001a*/ 	.short	0x0064
        /*001c*/ 	.short	0x0082
	.zero		2


//--------------------- .nv.info                  --------------------------
	.section	.nv.info,"",@"SHT_CUDA_INFO"
	.align	4


	//----- nvinfo : EIATTR_REGCOUNT
	.align		4
        /*0000*/ 	.byte	0x04, 0x2f
        /*0002*/ 	.short	(.L_1 - .L_0)
	.align		4
.L_0:
        /*0004*/ 	.word	index@(_Z23assignment_step_1d_cudaPKdS0_PiPdii)
        /*0008*/ 	.word	0x0000001d


	//----- nvinfo : EIATTR_FRAME_SIZE
	.align		4
.L_1:
        /*000c*/ 	.byte	0x04, 0x11
        /*000e*/ 	.short	(.L_3 - .L_2)
	.align		4
.L_2:
        /*0010*/ 	.word	index@(_Z23assignment_step_1d_cudaPKdS0_PiPdii)
        /*0014*/ 	.word	0x00000000


	//----- nvinfo : EIATTR_REGCOUNT
	.align		4
.L_3:
        /*0018*/ 	.byte	0x04, 0x2f
        /*001a*/ 	.short	(.L_5 - .L_4)
	.align		4
.L_4:
        /*001c*/ 	.word	index@(_Z18update_sums_countsPKdPKiPdPii)
        /*0020*/ 	.word	0x0000000e


	//----- nvinfo : EIATTR_FRAME_SIZE
	.align		4
.L_5:
        /*0024*/ 	.byte	0x04, 0x11
        /*0026*/ 	.short	(.L_7 - .L_6)
	.align		4
.L_6:
        /*0028*/ 	.word	index@(_Z18update_sums_countsPKdPKiPdPii)
        /*002c*/ 	.word	0x00000000


	//----- nvinfo : EIATTR_REGCOUNT
	.align		4
.L_7:
        /*0030*/ 	.byte	0x04, 0x2f
        /*0032*/ 	.short	(.L_9 - .L_8)
	.align		4
.L_8:
        /*0034*/ 	.word	index@(_Z16update_centroidsPdPKdPKidi)
        /*0038*/ 	.word	0x00000019


	//----- nvinfo : EIATTR_FRAME_SIZE
	.align		4
.L_9:
        /*003c*/ 	.byte	0x04, 0x11
        /*003e*/ 	.short	(.L_11 - .L_10)
	.align		4
.L_10:
        /*0040*/ 	.word	index@($__internal_0_$__cuda_sm20_div_rn_f64_full)
        /*0044*/ 	.word	0x00000000


	//----- nvinfo : EIATTR_FRAME_SIZE
	.align		4
.L_11:
        /*0048*/ 	.byte	0x04, 0x11
        /*004a*/ 	.short	(.L_13 - .L_12)
	.align		4
.L_12:
        /*004c*/ 	.word	index@(_Z16update_centroidsPdPKdPKidi)
        /*0050*/ 	.word	0x00000000


	//----- nvinfo : EIATTR_REGCOUNT
	.align		4
.L_13:
        /*0054*/ 	.byte	0x04, 0x2f
        /*0056*/ 	.short	(.L_15 - .L_14)
	.align		4
.L_14:
        /*0058*/ 	.word	index@(_Z17reduce_sse_kernelPKdPdi)
        /*005c*/ 	.word	0x0000000c


	//----- nvinfo : EIATTR_FRAME_SIZE
	.align		4
.L_15:
        /*0060*/ 	.byte	0x04, 0x11
        /*0062*/ 	.short	(.L_17 - .L_16)
	.align		4
.L_16:
        /*0064*/ 	.word	index@(_Z17reduce_sse_kernelPKdPdi)
        /*0068*/ 	.word	0x00000000


	//----- nvinfo : EIATTR_MIN_STACK_SIZE
	.align		4
.L_17:
        /*006c*/ 	.byte	0x04, 0x12
        /*006e*/ 	.short	(.L_19 - .L_18)
	.align		4
.L_18:
        /*0070*/ 	.word	index@(_Z17reduce_sse_kernelPKdPdi)
        /*0074*/ 	.word	0x00000000


	//----- nvinfo : EIATTR_MIN_STACK_SIZE
	.align		4
.L_19:
        /*0078*/ 	.byte	0x04, 0x12
        /*007a*/ 	.short	(.L_21 - .L_20)
	.align		4
.L_20:
        /*007c*/ 	.word	index@(_Z16update_centroidsPdPKdPKidi)
        /*0080*/ 	.word	0x00000000


	//----- nvinfo : EIATTR_MIN_STACK_SIZE
	.align		4
.L_21:
        /*0084*/ 	.byte	0x04, 0x12
        /*0086*/ 	.short	(.L_23 - .L_22)
	.align		4
.L_22:
        /*0088*/ 	.word	index@(_Z18update_sums_countsPKdPKiPdPii)
        /*008c*/ 	.word	0x00000000


	//----- nvinfo : EIATTR_MIN_STACK_SIZE
	.align		4
.L_23:
        /*0090*/ 	.byte	0x04, 0x12
        /*0092*/ 	.short	(.L_25 - .L_24)
	.align		4
.L_24:
        /*0094*/ 	.word	index@(_Z23assignment_step_1d_cudaPKdS0_PiPdii)
        /*0098*/ 	.word	0x00000000
.L_25:


//--------------------- .nv.compat                --------------------------
	.section	.nv.compat,"",@"SHT_CUDA_COMPAT_INFO"
	.align	4
        /*0000*/ 	.byte	0x02, 0x09, 0x00, 0x00, 0x02, 0x02, 0x01, 0x00, 0x02, 0x05, 0x05, 0x00, 0x03, 0x07, 0x01, 0x01
        /*0010*/ 	.byte	0x02, 0x03, 0x00, 0x00, 0x02, 0x06, 0x01, 0x00, 0x04, 0x0b, 0x08, 0x00, 0x01, 0x00, 0x00, 0x00
        /*0020*/ 	.byte	0x00, 0x00, 0x00, 0x00


//--------------------- .nv.info._Z17reduce_sse_kernelPKdPdi --------------------------
	.section	.nv.info._Z17reduce_sse_kernelPKdPdi,"",@"SHT_CUDA_INFO"
	.sectionflags	@""
	.align	4


	//----- nvinfo : EIATTR_CUDA_API_VERSION
	.align		4
        /*0000*/ 	.byte	0x04, 0x37
        /*0002*/ 	.short	(.L_27 - .L_26)
.L_26:
        /*0004*/ 	.word	0x00000082


	//----- nvinfo : EIATTR_KPARAM_INFO
	.align		4
.L_27:
        /*0008*/ 	.byte	0x04, 0x17
        /*000a*/ 	.short	(.L_29 - .L_28)
.L_28:
        /*000c*/ 	.word	0x00000000
        /*0010*/ 	.short	0x0002
        /*0012*/ 	.short	0x0010
        /*0014*/ 	.byte	0x00, 0xf0, 0x11, 0x00


	//----- nvinfo : EIATTR_KPARAM_INFO
	.align		4
.L_29:
        /*0018*/ 	.byte	0x04, 0x17
        /*001a*/ 	.short	(.L_31 - .L_30)
.L_30:
        /*001c*/ 	.word	0x00000000
        /*0020*/ 	.short	0x0001
        /*0022*/ 	.short	0x0008
        /*0024*/ 	.byte	0x00, 0xf5, 0x21, 0x00


	//----- nvinfo : EIATTR_KPARAM_INFO
	.align		4
.L_31:
        /*0028*/ 	.byte	0x04, 0x17
        /*002a*/ 	.short	(.L_33 - .L_32)
.L_32:
        /*002c*/ 	.word	0x00000000
        /*0030*/ 	.short	0x0000
        /*0032*/ 	.short	0x0000
        /*0034*/ 	.byte	0x00, 0xf5, 0x21, 0x00


	//----- nvinfo : EIATTR_SPARSE_MMA_MASK
	.align		4
.L_33:
        /*0038*/ 	.byte	0x03, 0x50
        /*003a*/ 	.short	0x0000


	//----- nvinfo : EIATTR_MAXREG_COUNT
	.align		4
        /*003c*/ 	.byte	0x03, 0x1b
        /*003e*/ 	.short	0x00ff


	//----- nvinfo : EIATTR_NUM_BARRIERS
	.align		4
        /*0040*/ 	.byte	0x02, 0x4c
        /*0042*/ 	.byte	0x01
	.zero		1


	//----- nvinfo : EIATTR_MERCURY_ISA_VERSION
	.align		4
        /*0044*/ 	.byte	0x03, 0x5f
        /*0046*/ 	.short	0x0101


	//----- nvinfo : EIATTR_VRC_CTA_INIT_COUNT
	.align		4
        /*0048*/ 	.byte	0x02, 0x4a
	.zero		1
	.zero		1


	//----- nvinfo : EIATTR_EXIT_INSTR_OFFSETS
	.align		4
        /*004c*/ 	.byte	0x04, 0x1c
        /*004e*/ 	.short	(.L_35 - .L_34)


	//   ....[0]....
.L_34:
        /*0050*/ 	.word	0x00000200


	//   ....[1]....
        /*0054*/ 	.word	0x00000270


	//----- nvinfo : EIATTR_CBANK_PARAM_SIZE
	.align		4
.L_35:
        /*0058*/ 	.byte	0x03, 0x19
        /*005a*/ 	.short	0x0014


	//----- nvinfo : EIATTR_PARAM_CBANK
	.align		4
        /*005c*/ 	.byte	0x04, 0x0a
        /*005e*/ 	.short	(.L_37 - .L_36)
	.align		4
.L_36:
        /*0060*/ 	.word	index@(.nv.constant0._Z17reduce_sse_kernelPKdPdi)
        /*0064*/ 	.short	0x0380
        /*0066*/ 	.short	0x0014


	//----- nvinfo : EIATTR_SW_WAR
	.align		4
.L_37:
        /*0068*/ 	.byte	0x04, 0x36
        /*006a*/ 	.short	(.L_39 - .L_38)
.L_38:
        /*006c*/ 	.word	0x00000008
.L_39:


//--------------------- .nv.info._Z16update_centroidsPdPKdPKidi --------------------------
	.section	.nv.info._Z16update_centroidsPdPKdPKidi,"",@"SHT_CUDA_INFO"
	.sectionflags	@""
	.align	4


	//----- nvinfo : EIATTR_CUDA_API_VERSION
	.align		4
        /*0000*/ 	.byte	0x04, 0x37
        /*0002*/ 	.short	(.L_41 - .L_40)
.L_40:
        /*0004*/ 	.word	0x00000082


	//----- nvinfo : EIATTR_KPARAM_INFO
	.align		4
.L_41:
        /*0008*/ 	.byte	0x04, 0x17
        /*000a*/ 	.short	(.L_43 - .L_42)
.L_42:
        /*000c*/ 	.word	0x00000000
        /*0010*/ 	.short	0x0004
        /*0012*/ 	.short	0x0020
        /*0014*/ 	.byte	0x00, 0xf0, 0x11, 0x00


	//----- nvinfo : EIATTR_KPARAM_INFO
	.align		4
.L_43:
        /*0018*/ 	.byte	0x04, 0x17
        /*001a*/ 	.short	(.L_45 - .L_44)
.L_44:
        /*001c*/ 	.word	0x00000000
        /*0020*/ 	.short	0x0003
        /*0022*/ 	.short	0x0018
        /*0024*/ 	.byte	0x00, 0xf0, 0x21, 0x00


	//----- nvinfo : EIATTR_KPARAM_INFO
	.align		4
.L_45:
        /*0028*/ 	.byte	0x04, 0x17
        /*002a*/ 	.short	(.L_47 - .L_46)
.L_46:
        /*002c*/ 	.word	0x00000000
        /*0030*/ 	.short	0x0002
        /*0032*/ 	.short	0x0010
        /*0034*/ 	.byte	0x00, 0xf5, 0x21, 0x00


	//----- nvinfo : EIATTR_KPARAM_INFO
	.align		4
.L_47:
        /*0038*/ 	.byte	0x04, 0x17
        /*003a*/ 	.short	(.L_49 - .L_48)
.L_48:
        /*003c*/ 	.word	0x00000000
        /*0040*/ 	.short	0x0001
        /*0042*/ 	.short	0x0008
        /*0044*/ 	.byte	0x00, 0xf5, 0x21, 0x00


	//----- nvinfo : EIATTR_KPARAM_INFO
	.align		4
.L_49:
        /*0048*/ 	.byte	0x04, 0x17
        /*004a*/ 	.short	(.L_51 - .L_50)
.L_50:
        /*004c*/ 	.word	0x00000000
        /*0050*/ 	.short	0x0000
        /*0052*/ 	.short	0x0000
        /*0054*/ 	.byte	0x00, 0xf5, 0x21, 0x00


	//----- nvinfo : EIATTR_SPARSE_MMA_MASK
	.align		4
.L_51:
        /*0058*/ 	.byte	0x03, 0x50
        /*005a*/ 	.short	0x0000


	//----- nvinfo : EIATTR_MAXREG_COUNT
	.align		4
        /*005c*/ 	.byte	0x03, 0x1b
        /*005e*/ 	.short	0x00ff


	//----- nvinfo : EIATTR_MERCURY_ISA_VERSION
	.align		4
        /*0060*/ 	.byte	0x03, 0x5f
        /*0062*/ 	.short	0x0101


	//----- nvinfo : EIATTR_VRC_CTA_INIT_COUNT
	.align		4
        /*0064*/ 	.byte	0x02, 0x4a
	.zero		1
	.zero		1


	//----- nvinfo : EIATTR_EXIT_INSTR_OFFSETS
	.align		4
        /*0068*/ 	.byte	0x04, 0x1c
        /*006a*/ 	.short	(.L_53 - .L_52)


	//   ....[0]....
.L_52:
        /*006c*/ 	.word	0x00000070


	//   ....[1]....
        /*0070*/ 	.word	0x000002c0


	//----- nvinfo : EIATTR_CRS_STACK_SIZE
	.align		4
.L_53:
        /*0074*/ 	.byte	0x04, 0x1e
        /*0076*/ 	.short	(.L_55 - .L_54)
.L_54:
        /*0078*/ 	.word	0x00000000


	//----- nvinfo : EIATTR_CBANK_PARAM_SIZE
	.align		4
.L_55:
        /*007c*/ 	.byte	0x03, 0x19
        /*007e*/ 	.short	0x0024


	//----- nvinfo : EIATTR_PARAM_CBANK
	.align		4
        /*0080*/ 	.byte	0x04, 0x0a
        /*0082*/ 	.short	(.L_57 - .L_56)
	.align		4
.L_56:
        /*0084*/ 	.word	index@(.nv.constant0._Z16update_centroidsPdPKdPKidi)
        /*0088*/ 	.short	0x0380
        /*008a*/ 	.short	0x0024


	//----- nvinfo : EIATTR_SW_WAR
	.align		4
.L_57:
        /*008c*/ 	.byte	0x04, 0x36
        /*008e*/ 	.short	(.L_59 - .L_58)
.L_58:
        /*0090*/ 	.word	0x00000008
.L_59:


//--------------------- .nv.info._Z18update_sums_countsPKdPKiPdPii --------------------------
	.section	.nv.info._Z18update_sums_countsPKdPKiPdPii,"",@"SHT_CUDA_INFO"
	.sectionflags	@""
	.align	4


	//----- nvinfo : EIATTR_CUDA_API_VERSION
	.align		4
        /*0000*/ 	.byte	0x04, 0x37
        /*0002*/ 	.short	(.L_61 - .L_60)
.L_60:
        /*0004*/ 	.word	0x00000082


	//----- nvinfo : EIATTR_KPARAM_INFO
	.align		4
.L_61:
        /*0008*/ 	.byte	0x04, 0x17
        /*000a*/ 	.short	(.L_63 - .L_62)
.L_62:
        /*000c*/ 	.word	0x00000000
        /*0010*/ 	.short	0x0004
        /*0012*/ 	.short	0x0020
        /*0014*/ 	.byte	0x00, 0xf0, 0x11, 0x00


	//----- nvinfo : EIATTR_KPARAM_INFO
	.align		4
.L_63:
        /*0018*/ 	.byte	0x04, 0x17
        /*001a*/ 	.short	(.L_65 - .L_64)
.L_64:
        /*001c*/ 	.word	0x00000000
        /*0020*/ 	.short	0x0003
        /*0022*/ 	.short	0x0018
        /*0024*/ 	.byte	0x00, 0xf5, 0x21, 0x00


	//----- nvinfo : EIATTR_KPARAM_INFO
	.align		4
.L_65:
        /*0028*/ 	.byte	0x04, 0x17
        /*002a*/ 	.short	(.L_67 - .L_66)
.L_66:
        /*002c*/ 	.word	0x00000000
        /*0030*/ 	.short	0x0002
        /*0032*/ 	.short	0x0010
        /*0034*/ 	.byte	0x00, 0xf5, 0x21, 0x00


	//----- nvinfo : EIATTR_KPARAM_INFO
	.align		4
.L_67:
        /*0038*/ 	.byte	0x04, 0x17
        /*003a*/ 	.short	(.L_69 - .L_68)
.L_68:
        /*003c*/ 	.word	0x00000000
        /*0040*/ 	.short	0x0001
        /*0042*/ 	.short	0x0008
        /*0044*/ 	.byte	0x00, 0xf5, 0x21, 0x00


	//----- nvinfo : EIATTR_KPARAM_INFO
	.align		4
.L_69:
        /*0048*/ 	.byte	0x04, 0x17
        /*004a*/ 	.short	(.L_71 - .L_70)
.L_70:
        /*004c*/ 	.word	0x00000000
        /*0050*/ 	.short	0x0000
        /*0052*/ 	.short	0x0000
        /*0054*/ 	.byte	0x00, 0xf5, 0x21, 0x00


	//----- nvinfo : EIATTR_SPARSE_MMA_MASK
	.align		4
.L_71:
        /*0058*/ 	.byte	0x03, 0x50
        /*005a*/ 	.short	0x0000


	//----- nvinfo : EIATTR_MAXREG_COUNT
	.align		4
        /*005c*/ 	.byte	0x03, 0x1b
        /*005e*/ 	.short	0x00ff


	//----- nvinfo : EIATTR_MERCURY_ISA_VERSION
	.align		4
        /*0060*/ 	.byte	0x03, 0x5f
        /*0062*/ 	.short	0x0101


	//----- nvinfo : EIATTR_VRC_CTA_INIT_COUNT
	.align		4
        /*0064*/ 	.byte	0x02, 0x4a
	.zero		1
	.zero		1


	//----- nvinfo : EIATTR_EXIT_INSTR_OFFSETS
	.align		4
        /*0068*/ 	.byte	0x04, 0x1c
        /*006a*/ 	.short	(.L_73 - .L_72)


	//   ....[0]....
.L_72:
        /*006c*/ 	.word	0x00000070


	//   ....[1]....
        /*0070*/ 	.word	0x00000160


	//----- nvinfo : EIATTR_CBANK_PARAM_SIZE
	.align		4
.L_73:
        /*0074*/ 	.byte	0x03, 0x19
        /*0076*/ 	.short	0x0024


	//----- nvinfo : EIATTR_PARAM_CBANK
	.align		4
        /*0078*/ 	.byte	0x04, 0x0a
        /*007a*/ 	.short	(.L_75 - .L_74)
	.align		4
.L_74:
        /*007c*/ 	.word	index@(.nv.constant0._Z18update_sums_countsPKdPKiPdPii)
        /*0080*/ 	.short	0x0380
        /*0082*/ 	.short	0x0024


	//----- nvinfo : EIATTR_SW_WAR
	.align		4
.L_75:
        /*0084*/ 	.byte	0x04, 0x36
        /*0086*/ 	.short	(.L_77 - .L_76)
.L_76:
        /*0088*/ 	.word	0x00000008
.L_77:


//--------------------- .nv.info._Z23assignment_step_1d_cudaPKdS0_PiPdii --------------------------
	.section	.nv.info._Z23assignment_step_1d_cudaPKdS0_PiPdii,"",@"SHT_CUDA_INFO"
	.sectionflags	@""
	.align	4


	//----- nvinfo : EIATTR_CUDA_API_VERSION
	.align		4
        /*0000*/ 	.byte	0x04, 0x37
        /*0002*/ 	.short	(.L_79 - .L_78)
.L_78:
        /*0004*/ 	.word	0x00000082


	//----- nvinfo : EIATTR_KPARAM_INFO
	.align		4
.L_79:
        /*0008*/ 	.byte	0x04, 0x17
        /*000a*/ 	.short	(.L_81 - .L_80)
.L_80:
        /*000c*/ 	.word	0x00000000
        /*0010*/ 	.short	0x0005
        /*0012*/ 	.short	0x0024
        /*0014*/ 	.byte	0x00, 0xf0, 0x11, 0x00


	//----- nvinfo : EIATTR_KPARAM_INFO
	.align		4
.L_81:
        /*0018*/ 	.byte	0x04, 0x17
        /*001a*/ 	.short	(.L_83 - .L_82)
.L_82:
        /*001c*/ 	.word	0x00000000
        /*0020*/ 	.short	0x0004
        /*0022*/ 	.short	0x0020
        /*0024*/ 	.byte	0x00, 0xf0, 0x11, 0x00


	//----- nvinfo : EIATTR_KPARAM_INFO
	.align		4
.L_83:
        /*0028*/ 	.byte	0x04, 0x17
        /*002a*/ 	.short	(.L_85 - .L_84)
.L_84:
        /*002c*/ 	.word	0x00000000
        /*0030*/ 	.short	0x0003
        /*0032*/ 	.short	0x0018
        /*0034*/ 	.byte	0x00, 0xf5, 0x21, 0x00


	//----- nvinfo : EIATTR_KPARAM_INFO
	.align		4
.L_85:
        /*0038*/ 	.byte	0x04, 0x17
        /*003a*/ 	.short	(.L_87 - .L_86)
.L_86:
        /*003c*/ 	.word	0x00000000
        /*0040*/ 	.short	0x0002
        /*0042*/ 	.short	0x0010
        /*0044*/ 	.byte	0x00, 0xf5, 0x21, 0x00


	//----- nvinfo : EIATTR_KPARAM_INFO
	.align		4
.L_87:
        /*0048*/ 	.byte	0x04, 0x17
        /*004a*/ 	.short	(.L_89 - .L_88)
.L_88:
        /*004c*/ 	.word	0x00000000
        /*0050*/ 	.short	0x0001
        /*0052*/ 	.short	0x0008
        /*0054*/ 	.byte	0x00, 0xf5, 0x21, 0x00


	//----- nvinfo : EIATTR_KPARAM_INFO
	.align		4
.L_89:
        /*0058*/ 	.byte	0x04, 0x17
        /*005a*/ 	.short	(.L_91 - .L_90)
.L_90:
        /*005c*/ 	.word	0x00000000
        /*0060*/ 	.short	0x0000
        /*0062*/ 	.short	0x0000
        /*0064*/ 	.byte	0x00, 0xf5, 0x21, 0x00


	//----- nvinfo : EIATTR_SPARSE_MMA_MASK
	.align		4
.L_91:
        /*0068*/ 	.byte	0x03, 0x50
        /*006a*/ 	.short	0x0000


	//----- nvinfo : EIATTR_MAXREG_COUNT
	.align		4
        /*006c*/ 	.byte	0x03, 0x1b
        /*006e*/ 	.short	0x00ff


	//----- nvinfo : EIATTR_MERCURY_ISA_VERSION
	.align		4
        /*0070*/ 	.byte	0x03, 0x5f
        /*0072*/ 	.short	0x0101


	//----- nvinfo : EIATTR_VRC_CTA_INIT_COUNT
	.align		4
        /*0074*/ 	.byte	0x02, 0x4a
	.zero		1
	.zero		1


	//----- nvinfo : EIATTR_EXIT_INSTR_OFFSETS
	.align		4
        /*0078*/ 	.byte	0x04, 0x1c
        /*007a*/ 	.short	(.L_93 - .L_92)


	//   ....[0]....
.L_92:
        /*007c*/ 	.word	0x00000070


	//   ....[1]....
        /*0080*/ 	.word	0x00001160


	//----- nvinfo : EIATTR_CBANK_PARAM_SIZE
	.align		4
.L_93:
        /*0084*/ 	.byte	0x03, 0x19
        /*0086*/ 	.short	0x0028


	//----- nvinfo : EIATTR_PARAM_CBANK
	.align		4
        /*0088*/ 	.byte	0x04, 0x0a
        /*008a*/ 	.short	(.L_95 - .L_94)
	.align		4
.L_94:
        /*008c*/ 	.word	index@(.nv.constant0._Z23assignment_step_1d_cudaPKdS0_PiPdii)
        /*0090*/ 	.short	0x0380
        /*0092*/ 	.short	0x0028


	//----- nvinfo : EIATTR_SW_WAR
	.align		4
.L_95:
        /*0094*/ 	.byte	0x04, 0x36
        /*0096*/ 	.short	(.L_97 - .L_96)
.L_96:
        /*0098*/ 	.word	0x00000008
.L_97:


//--------------------- .nv.callgraph             --------------------------
	.section	.nv.callgraph,"",@"SHT_CUDA_CALLGRAPH"
	.align	4
	.sectionentsize	8
	.align		4
        /*0000*/ 	.word	0x00000000
	.align		4
        /*0004*/ 	.word	0xffffffff
	.align		4
        /*0008*/ 	.word	0x00000000
	.align		4
        /*000c*/ 	.word	0xfffffffe
	.align		4
        /*0010*/ 	.word	0x00000000
	.align		4
        /*0014*/ 	.word	0xfffffffd
	.align		4
        /*0018*/ 	.word	0x00000000
	.align		4
        /*001c*/ 	.word	0xfffffffc


//--------------------- .text._Z17reduce_sse_kernelPKdPdi --------------------------
	.section	.text._Z17reduce_sse_kernelPKdPdi,"ax",@progbits
	.align	128
        .global         _Z17reduce_sse_kernelPKdPdi
        .type           _Z17reduce_sse_kernelPKdPdi,@function
        .size           _Z17reduce_sse_kernelPKdPdi,(.L_x_21 - _Z17reduce_sse_kernelPKdPdi)
        .other          _Z17reduce_sse_kernelPKdPdi,@"STO_CUDA_ENTRY STV_DEFAULT"
_Z17reduce_sse_kernelPKdPdi:
.text._Z17reduce_sse_kernelPKdPdi:
[----:B------:R-:W-:Y:S01]  /*0000*/  LDC R1, c[0x0][0x37c] ;  /* 0x0000df00ff017b82 */ /* 0x000fe20000000800 */
[----:B------:R-:W0:Y:S07]  /*0010*/  S2R R9, SR_TID.X ;  /* 0x0000000000097919 */ /* 0x000e2e0000002100 */
[----:B------:R-:W0:Y:S01]  /*0020*/  S2UR UR4, SR_CTAID.X ;  /* 0x00000000000479c3 */ /* 0x000e220000002500 */
[----:B------:R-:W1:Y:S01]  /*0030*/  LDCU UR5, c[0x0][0x390] ;  /* 0x00007200ff0577ac */ /* 0x000e620008000800 */
[----:B------:R-:W-:Y:S01]  /*0040*/  CS2R R2, SRZ ;  /* 0x0000000000027805 */ /* 0x000fe2000001ff00 */
[----:B------:R-:W2:Y:S05]  /*0050*/  LDCU.64 UR6, c[0x0][0x358] ;  /* 0x00006b00ff0677ac */ /* 0x000eaa0008000a00 */
[----:B------:R-:W0:Y:S02]  /*0060*/  LDC R0, c[0x0][0x360] ;  /* 0x0000d800ff007b82 */ /* 0x000e240000000800 */
[----:B0-----:R-:W-:-:S05]  /*0070*/  IMAD R7, R0, UR4, R9 ;  /* 0x0000000400077c24 */ /* 0x001fca000f8e0209 */
[----:B-1----:R-:W-:-:S13]  /*0080*/  ISETP.GE.AND P0, PT, R7, UR5, PT ;  /* 0x0000000507007c0c */ /* 0x002fda000bf06270 */
[----:B------:R-:W0:Y:S02]  /*0090*/  @!P0 LDC.64 R4, c[0x0][0x380] ;  /* 0x0000e000ff048b82 */ /* 0x000e240000000a00 */
[----:B0-----:R-:W-:-:S05]  /*00a0*/  @!P0 IMAD.WIDE R4, R7, 0x8, R4 ;  /* 0x0000000807048825 */ /* 0x001fca00078e0204 */
[----:B--2---:R-:W2:Y:S01]  /*00b0*/  @!P0 LDG.E.64 R2, desc[UR6][R4.64] ;  /* 0x0000000604028981 */ /* 0x004ea2000c1e1b00 */
[----:B------:R-:W0:Y:S01]  /*00c0*/  S2UR UR5, SR_CgaCtaId ;  /* 0x00000000000579c3 */ /* 0x000e220000008800 */
[----:B------:R-:W-:Y:S01]  /*00d0*/  UMOV UR4, 0x400 ;  /* 0x0000040000047882 */ /* 0x000fe20000000000 */
[----:B------:R-:W-:Y:S02]  /*00e0*/  ISETP.GE.U32.AND P1, PT, R0, 0x2, PT ;  /* 0x000000020000780c */ /* 0x000fe40003f26070 */
[----:B------:R-:W-:Y:S01]  /*00f0*/  ISETP.NE.AND P0, PT, R9, RZ, PT ;  /* 0x000000ff0900720c */ /* 0x000fe20003f05270 */
[----:B0-----:R-:W-:-:S06]  /*0100*/  ULEA UR4, UR5, UR4, 0x18 ;  /* 0x0000000405047291 */ /* 0x001fcc000f8ec0ff */
[----:B------:R-:W-:-:S05]  /*0110*/  LEA R7, R9, UR4, 0x3 ;  /* 0x0000000409077c11 */ /* 0x000fca000f8e18ff */
[----:B--2---:R0:W-:Y:S01]  /*0120*/  STS.64 [R7], R2 ;  /* 0x0000000207007388 */ /* 0x0041e20000000a00 */
[----:B------:R-:W-:Y:S06]  /*0130*/  BAR.SYNC.DEFER_BLOCKING 0x0 ;  /* 0x0000000000007b1d */ /* 0x000fec0000010000 */
[----:B------:R-:W-:Y:S05]  /*0140*/  @!P1 BRA `(.L_x_0) ;  /* 0x00000000002c9947 */ /* 0x000fea0003800000 */
.L_x_1:
[----:B------:R-:W-:-:S04]  /*0150*/  SHF.R.U32.HI R8, RZ, 0x1, R0 ;  /* 0x00000001ff087819 */ /* 0x000fc80000011600 */
[----:B------:R-:W-:-:S13]  /*0160*/  ISETP.GE.U32.AND P1, PT, R9, R8, PT ;  /* 0x000000080900720c */ /* 0x000fda0003f26070 */
[----:B------:R-:W-:Y:S01]  /*0170*/  @!P1 IMAD R6, R8, 0x8, R7 ;  /* 0x0000000808069824 */ /* 0x000fe200078e0207 */
[----:B------:R-:W-:Y:S04]  /*0180*/  @!P1 LDS.64 R4, [R7] ;  /* 0x0000000007049984 */ /* 0x000fe80000000a00 */
[----:B0-----:R-:W0:Y:S02]  /*0190*/  @!P1 LDS.64 R2, [R6] ;  /* 0x0000000006029984 */ /* 0x001e240000000a00 */
[----:B0-----:R-:W-:-:S07]  /*01a0*/  @!P1 DADD R2, R2, R4 ;  /* 0x0000000002029229 */ /* 0x001fce0000000004 */
[----:B------:R1:W-:Y:S01]  /*01b0*/  @!P1 STS.64 [R7], R2 ;  /* 0x0000000207009388 */ /* 0x0003e20000000a00 */
[----:B------:R-:W-:Y:S01]  /*01c0*/  BAR.SYNC.DEFER_BLOCKING 0x0 ;  /* 0x0000000000007b1d */ /* 0x000fe20000010000 */
[----:B------:R-:W-:Y:S01]  /*01d0*/  ISETP.GT.U32.AND P1, PT, R0, 0x3, PT ;  /* 0x000000030000780c */ /* 0x000fe20003f24070 */
[----:B------:R-:W-:-:S12]  /*01e0*/  IMAD.MOV.U32 R0, RZ, RZ, R8 ;  /* 0x000000ffff007224 */ /* 0x000fd800078e0008 */
[----:B-1----:R-:W-:Y:S05]  /*01f0*/  @P1 BRA `(.L_x_1) ;  /* 0xfffffffc00d41947 */ /* 0x002fea000383ffff */
.L_x_0:
[----:B------:R-:W-:Y:S05]  /*0200*/  @P0 EXIT ;  /* 0x000000000000094d */ /* 0x000fea0003800000 */
[----:B------:R-:W1:Y:S01]  /*0210*/  S2UR UR5, SR_CgaCtaId ;  /* 0x00000000000579c3 */ /* 0x000e620000008800 */
[----:B------:R-:W-:-:S07]  /*0220*/  UMOV UR4, 0x400 ;  /* 0x0000040000047882 */ /* 0x000fce0000000000 */
[----:B------:R-:W2:Y:S01]  /*0230*/  LDC.64 R4, c[0x0][0x388] ;  /* 0x0000e200ff047b82 */ /* 0x000ea20000000a00 */
[----:B-1----:R-:W-:-:S09]  /*0240*/  ULEA UR4, UR5, UR4, 0x18 ;  /* 0x0000000405047291 */ /* 0x002fd2000f8ec0ff */
[----:B0-----:R-:W2:Y:S04]  /*0250*/  LDS.64 R2, [UR4] ;  /* 0x00000004ff027984 */ /* 0x001ea80008000a00 */
[----:B--2---:R-:W-:Y:S01]  /*0260*/  REDG.E.ADD.F64.RN.STRONG.GPU desc[UR6][R4.64], R2 ;  /* 0x00000002040079a6 */ /* 0x004fe2000c12ff06 */
[----:B------:R-:W-:Y:S05]  /*0270*/  EXIT ;  /* 0x000000000000794d */ /* 0x000fea0003800000 */
.L_x_2:
[----:B------:R-:W-:-:S00]  /*0280*/  BRA `(.L_x_2) ;  /* 0xfffffffc00fc7947 */ /* 0x000fc0000383ffff */
[----:B------:R-:W-:-:S00]  /*0290*/  NOP ;  /* 0x0000000000007918 */ /* 0x000fc00000000000 */
        /* <DEDUP_REMOVED lines=14> */
.L_x_21:


//--------------------- .text._Z16update_centroidsPdPKdPKidi --------------------------
	.section	.text._Z16update_centroidsPdPKdPKidi,"ax",@progbits
	.align	128
        .global         _Z16update_centroidsPdPKdPKidi
        .type           _Z16update_centroidsPdPKdPKidi,@function
        .size           _Z16update_centroidsPdPKdPKidi,(.L_x_20 - _Z16update_centroidsPdPKdPKidi)
        .other          _Z16update_centroidsPdPKdPKidi,@"STO_CUDA_ENTRY STV_DEFAULT"
_Z16update_centroidsPdPKdPKidi:
.text._Z16update_centroidsPdPKdPKidi:
[----:B------:R-:W-:Y:S01]  /*0000*/  LDC R1, c[0x0][0x37c] ;  /* 0x0000df00ff017b82 */ /* 0x000fe20000000800 */
[----:B------:R-:W0:Y:S07]  /*0010*/  S2R R3, SR_TID.X ;  /* 0x0000000000037919 */ /* 0x000e2e0000002100 */
[----:B------:R-:W0:Y:S01]  /*0020*/  S2UR UR4, SR_CTAID.X ;  /* 0x00000000000479c3 */ /* 0x000e220000002500 */
[----:B------:R-:W1:Y:S07]  /*0030*/  LDCU UR5, c[0x0][0x3a0] ;  /* 0x00007400ff0577ac */ /* 0x000e6e0008000800 */
[----:B------:R-:W0:Y:S02]  /*0040*/  LDC R0, c[0x0][0x360] ;  /* 0x0000d800ff007b82 */ /* 0x000e240000000800 */
[----:B0-----:R-:W-:-:S05]  /*0050*/  IMAD R0, R0, UR4, R3 ;  /* 0x0000000400007c24 */ /* 0x001fca000f8e0203 */
[----:B-1----:R-:W-:-:S13]  /*0060*/  ISETP.GE.AND P0, PT, R0, UR5, PT ;  /* 0x0000000500007c0c */ /* 0x002fda000bf06270 */
[----:B------:R-:W-:Y:S05]  /*0070*/  @P0 EXIT ;  /* 0x000000000000094d */ /* 0x000fea0003800000 */
[----:B------:R-:W0:Y:S01]  /*0080*/  LDC.64 R4, c[0x0][0x390] ;  /* 0x0000e400ff047b82 */ /* 0x000e220000000a00 */
[----:B------:R-:W1:Y:S01]  /*0090*/  LDCU.64 UR4, c[0x0][0x358] ;  /* 0x00006b00ff0477ac */ /* 0x000e620008000a00 */
[----:B0-----:R-:W-:-:S06]  /*00a0*/  IMAD.WIDE R4, R0, 0x4, R4 ;  /* 0x0000000400047825 */ /* 0x001fcc00078e0204 */
[----:B-1----:R-:W2:Y:S01]  /*00b0*/  LDG.E R4, desc[UR4][R4.64] ;  /* 0x0000000404047981 */ /* 0x002ea2000c1e1900 */
[----:B------:R-:W0:Y:S01]  /*00c0*/  LDCU.64 UR6, c[0x0][0x398] ;  /* 0x00007300ff0677ac */ /* 0x000e220008000a00 */
[----:B------:R-:W-:Y:S01]  /*00d0*/  BSSY.RECONVERGENT B0, `(.L_x_3) ;  /* 0x000001b000007945 */ /* 0x000fe20003800200 */
[----:B0-----:R-:W-:Y:S02]  /*00e0*/  IMAD.U32 R2, RZ, RZ, UR6 ;  /* 0x00000006ff027e24 */ /* 0x001fe4000f8e00ff */
[----:B------:R-:W-:Y:S01]  /*00f0*/  IMAD.U32 R3, RZ, RZ, UR7 ;  /* 0x00000007ff037e24 */ /* 0x000fe2000f8e00ff */
[----:B--2---:R-:W-:-:S13]  /*0100*/  ISETP.GE.AND P0, PT, R4, 0x1, PT ;  /* 0x000000010400780c */ /* 0x004fda0003f06270 */
[----:B------:R-:W-:Y:S05]  /*0110*/  @!P0 BRA `(.L_x_4) ;  /* 0x0000000000588947 */ /* 0x000fea0003800000 */
[----:B------:R-:W0:Y:S02]  /*0120*/  LDC.64 R6, c[0x0][0x388] ;  /* 0x0000e200ff067b82 */ /* 0x000e240000000a00 */
[----:B0-----:R-:W-:-:S06]  /*0130*/  IMAD.WIDE R6, R0, 0x8, R6 ;  /* 0x0000000800067825 */ /* 0x001fcc00078e0206 */
[----:B------:R-:W2:Y:S01]  /*0140*/  LDG.E.64 R6, desc[UR4][R6.64] ;  /* 0x0000000406067981 */ /* 0x000ea2000c1e1b00 */
[----:B------:R-:W0:Y:S01]  /*0150*/  I2F.F64.U32 R4, R4 ;  /* 0x0000000400047312 */ /* 0x000e220000201800 */
[----:B------:R-:W-:Y:S01]  /*0160*/  IMAD.MOV.U32 R2, RZ, RZ, 0x1 ;  /* 0x00000001ff027424 */ /* 0x000fe200078e00ff */
[----:B------:R-:W-:Y:S06]  /*0170*/  BSSY.RECONVERGENT B1, `(.L_x_4) ;  /* 0x0000010000017945 */ /* 0x000fec0003800200 */
[----:B0-----:R-:W0:Y:S02]  /*0180*/  MUFU.RCP64H R3, R5 ;  /* 0x0000000500037308 */ /* 0x001e240000001800 */
[----:B0-----:R-:W-:-:S08]  /*0190*/  DFMA R8, -R4, R2, 1 ;  /* 0x3ff000000408742b */ /* 0x001fd00000000102 */
[----:B------:R-:W-:-:S08]  /*01a0*/  DFMA R8, R8, R8, R8 ;  /* 0x000000080808722b */ /* 0x000fd00000000008 */
[----:B------:R-:W-:-:S08]  /*01b0*/  DFMA R8, R2, R8, R2 ;  /* 0x000000080208722b */ /* 0x000fd00000000002 */
[----:B------:R-:W-:-:S08]  /*01c0*/  DFMA R2, -R4, R8, 1 ;  /* 0x3ff000000402742b */ /* 0x000fd00000000108 */
[----:B------:R-:W-:-:S08]  /*01d0*/  DFMA R2, R8, R2, R8 ;  /* 0x000000020802722b */ /* 0x000fd00000000008 */
[----:B--2---:R-:W-:Y:S01]  /*01e0*/  DMUL R8, R6, R2 ;  /* 0x0000000206087228 */ /* 0x004fe20000000000 */
[----:B------:R-:W-:-:S07]  /*01f0*/  FSETP.GEU.AND P1, PT, |R7|, 6.5827683646048100446e-37, PT ;  /* 0x036000000700780b */ /* 0x000fce0003f2e200 */
[----:B------:R-:W-:-:S08]  /*0200*/  DFMA R10, -R4, R8, R6 ;  /* 0x00000008040a722b */ /* 0x000fd00000000106 */
[----:B------:R-:W-:-:S10]  /*0210*/  DFMA R2, R2, R10, R8 ;  /* 0x0000000a0202722b */ /* 0x000fd40000000008 */
[----:B------:R-:W-:-:S05]  /*0220*/  FFMA R8, RZ, R5, R3 ;  /* 0x00000005ff087223 */ /* 0x000fca0000000003 */
[----:B------:R-:W-:-:S13]  /*0230*/  FSETP.GT.AND P0, PT, |R8|, 1.469367938527859385e-39, PT ;  /* 0x001000000800780b */ /* 0x000fda0003f04200 */
[----:B------:R-:W-:Y:S05]  /*0240*/  @P0 BRA P1, `(.L_x_5) ;  /* 0x0000000000080947 */ /* 0x000fea0000800000 */
[----:B------:R-:W-:-:S07]  /*0250*/  MOV R10, 0x270 ;  /* 0x00000270000a7802 */ /* 0x000fce0000000f00 */
[----:B------:R-:W-:Y:S05]  /*0260*/  CALL.REL.NOINC `($__internal_0_$__cuda_sm20_div_rn_f64_full) ;  /* 0x0000000000187944 */ /* 0x000fea0003c00000 */
.L_x_5:
[----:B------:R-:W-:Y:S05]  /*0270*/  BSYNC.RECONVERGENT B1 ;  /* 0x0000000000017941 */ /* 0x000fea0003800200 */
.L_x_4:
[----:B------:R-:W-:Y:S05]  /*0280*/  BSYNC.RECONVERGENT B0 ;  /* 0x0000000000007941 */ /* 0x000fea0003800200 */
.L_x_3:
[----:B------:R-:W0:Y:S02]  /*0290*/  LDC.64 R4, c[0x0][0x380] ;  /* 0x0000e000ff047b82 */ /* 0x000e240000000a00 */
[----:B0-----:R-:W-:-:S05]  /*02a0*/  IMAD.WIDE R4, R0, 0x8, R4 ;  /* 0x0000000800047825 */ /* 0x001fca00078e0204 */
[----:B------:R-:W-:Y:S01]  /*02b0*/  STG.E.64 desc[UR4][R4.64], R2 ;  /* 0x0000000204007986 */ /* 0x000fe2000c101b04 */
[----:B------:R-:W-:Y:S05]  /*02c0*/  EXIT ;  /* 0x000000000000794d */ /* 0x000fea0003800000 */
        .weak           $__internal_0_$__cuda_sm20_div_rn_f64_full
        .type           $__internal_0_$__cuda_sm20_div_rn_f64_full,@function
        .size           $__internal_0_$__cuda_sm20_div_rn_f64_full,(.L_x_20 - $__internal_0_$__cuda_sm20_div_rn_f64_full)
$__internal_0_$__cuda_sm20_div_rn_f64_full:
[C---:B------:R-:W-:Y:S01]  /*02d0*/  FSETP.GEU.AND P0, PT, |R5|.reuse, 1.469367938527859385e-39, PT ;  /* 0x001000000500780b */ /* 0x040fe20003f0e200 */
[----:B------:R-:W-:Y:S01]  /*02e0*/  IMAD.MOV.U32 R16, RZ, RZ, 0x1 ;  /* 0x00000001ff107424 */ /* 0x000fe200078e00ff */
[----:B------:R-:W-:Y:S01]  /*02f0*/  LOP3.LUT R2, R5, 0x800fffff, RZ, 0xc0, !PT ;  /* 0x800fffff05027812 */ /* 0x000fe200078ec0ff */
[----:B------:R-:W-:Y:S01]  /*0300*/  BSSY.RECONVERGENT B2, `(.L_x_6) ;  /* 0x0000055000027945 */ /* 0x000fe20003800200 */
[C---:B------:R-:W-:Y:S02]  /*0310*/  FSETP.GEU.AND P2, PT, |R7|.reuse, 1.469367938527859385e-39, PT ;  /* 0x001000000700780b */ /* 0x040fe40003f4e200 */
[----:B------:R-:W-:Y:S01]  /*0320*/  LOP3.LUT R3, R2, 0x3ff00000, RZ, 0xfc, !PT ;  /* 0x3ff0000002037812 */ /* 0x000fe200078efcff */
[----:B------:R-:W-:Y:S01]  /*0330*/  IMAD.MOV.U32 R2, RZ, RZ, R4 ;  /* 0x000000ffff027224 */ /* 0x000fe200078e0004 */
[----:B------:R-:W-:Y:S02]  /*0340*/  LOP3.LUT R11, R7, 0x7ff00000, RZ, 0xc0, !PT ;  /* 0x7ff00000070b7812 */ /* 0x000fe400078ec0ff */
[----:B------:R-:W-:-:S03]  /*0350*/  LOP3.LUT R14, R5, 0x7ff00000, RZ, 0xc0, !PT ;  /* 0x7ff00000050e7812 */ /* 0x000fc600078ec0ff */
[----:B------:R-:W-:Y:S01]  /*0360*/  @!P0 DMUL R2, R4, 8.98846567431157953865e+307 ;  /* 0x7fe0000004028828 */ /* 0x000fe20000000000 */
[----:B------:R-:W-:-:S03]  /*0370*/  ISETP.GE.U32.AND P1, PT, R11, R14, PT ;  /* 0x0000000e0b00720c */ /* 0x000fc60003f26070 */
[----:B------:R-:W-:Y:S01]  /*0380*/  @!P2 LOP3.LUT R12, R5, 0x7ff00000, RZ, 0xc0, !PT ;  /* 0x7ff00000050ca812 */ /* 0x000fe200078ec0ff */
[----:B------:R-:W-:Y:S01]  /*0390*/  @!P2 IMAD.MOV.U32 R18, RZ, RZ, RZ ;  /* 0x000000ffff12a224 */ /* 0x000fe200078e00ff */
[----:B------:R-:W0:Y:S02]  /*03a0*/  MUFU.RCP64H R17, R3 ;  /* 0x0000000300117308 */ /* 0x000e240000001800 */
[----:B------:R-:W-:Y:S01]  /*03b0*/  @!P2 ISETP.GE.U32.AND P3, PT, R11, R12, PT ;  /* 0x0000000c0b00a20c */ /* 0x000fe20003f66070 */
[----:B------:R-:W-:-:S05]  /*03c0*/  IMAD.MOV.U32 R12, RZ, RZ, 0x1ca00000 ;  /* 0x1ca00000ff0c7424 */ /* 0x000fca00078e00ff */
[----:B------:R-:W-:-:S04]  /*03d0*/  @!P2 SEL R13, R12, 0x63400000, !P3 ;  /* 0x634000000c0da807 */ /* 0x000fc80005800000 */
[----:B------:R-:W-:-:S04]  /*03e0*/  @!P2 LOP3.LUT R13, R13, 0x80000000, R7, 0xf8, !PT ;  /* 0x800000000d0da812 */ /* 0x000fc800078ef807 */
[----:B------:R-:W-:Y:S01]  /*03f0*/  @!P2 LOP3.LUT R19, R13, 0x100000, RZ, 0xfc, !PT ;  /* 0x001000000d13a812 */ /* 0x000fe200078efcff */
[----:B0-----:R-:W-:-:S08]  /*0400*/  DFMA R8, R16, -R2, 1 ;  /* 0x3ff000001008742b */ /* 0x001fd00000000802 */
[----:B------:R-:W-:-:S08]  /*0410*/  DFMA R8, R8, R8, R8 ;  /* 0x000000080808722b */ /* 0x000fd00000000008 */
[----:B------:R-:W-:Y:S01]  /*0420*/  DFMA R16, R16, R8, R16 ;  /* 0x000000081010722b */ /* 0x000fe20000000010 */
[----:B------:R-:W-:Y:S01]  /*0430*/  SEL R9, R12, 0x63400000, !P1 ;  /* 0x634000000c097807 */ /* 0x000fe20004800000 */
[----:B------:R-:W-:-:S03]  /*0440*/  IMAD.MOV.U32 R8, RZ, RZ, R6 ;  /* 0x000000ffff087224 */ /* 0x000fc600078e0006 */
[----:B------:R-:W-:-:S03]  /*0450*/  LOP3.LUT R9, R9, 0x800fffff, R7, 0xf8, !PT ;  /* 0x800fffff09097812 */ /* 0x000fc600078ef807 */
[----:B------:R-:W-:-:S03]  /*0460*/  DFMA R20, R16, -R2, 1 ;  /* 0x3ff000001014742b */ /* 0x000fc60000000802 */
[----:B------:R-:W-:-:S05]  /*0470*/  @!P2 DFMA R8, R8, 2, -R18 ;  /* 0x400000000808a82b */ /* 0x000fca0000000812 */
[----:B------:R-:W-:Y:S01]  /*0480*/  DFMA R16, R16, R20, R16 ;  /* 0x000000141010722b */ /* 0x000fe20000000010 */
[----:B------:R-:W-:Y:S02]  /*0490*/  IMAD.MOV.U32 R21, RZ, RZ, R11 ;  /* 0x000000ffff157224 */ /* 0x000fe400078e000b */
[----:B------:R-:W-:Y:S01]  /*04a0*/  IMAD.MOV.U32 R20, RZ, RZ, R14 ;  /* 0x000000ffff147224 */ /* 0x000fe200078e000e */
[----:B------:R-:W-:Y:S02]  /*04b0*/  @!P0 LOP3.LUT R20, R3, 0x7ff00000, RZ, 0xc0, !PT ;  /* 0x7ff0000003148812 */ /* 0x000fe400078ec0ff */
[----:B------:R-:W-:Y:S02]  /*04c0*/  @!P2 LOP3.LUT R21, R9, 0x7ff00000, RZ, 0xc0, !PT ;  /* 0x7ff000000915a812 */ /* 0x000fe400078ec0ff */
[----:B------:R-:W-:Y:S01]  /*04d0*/  DMUL R18, R16, R8 ;  /* 0x0000000810127228 */ /* 0x000fe20000000000 */
[----:B------:R-:W-:Y:S02]  /*04e0*/  VIADD R22, R20, 0xffffffff ;  /* 0xffffffff14167836 */ /* 0x000fe40000000000 */
[----:B------:R-:W-:-:S05]  /*04f0*/  VIADD R13, R21, 0xffffffff ;  /* 0xffffffff150d7836 */ /* 0x000fca0000000000 */
[----:B------:R-:W-:Y:S01]  /*0500*/  DFMA R14, R18, -R2, R8 ;  /* 0x80000002120e722b */ /* 0x000fe20000000008 */
[----:B------:R-:W-:-:S04]  /*0510*/  ISETP.GT.U32.AND P0, PT, R13, 0x7feffffe, PT ;  /* 0x7feffffe0d00780c */ /* 0x000fc80003f04070 */
[----:B------:R-:W-:-:S03]  /*0520*/  ISETP.GT.U32.OR P0, PT, R22, 0x7feffffe, P0 ;  /* 0x7feffffe1600780c */ /* 0x000fc60000704470 */
[----:B------:R-:W-:-:S10]  /*0530*/  DFMA R14, R16, R14, R18 ;  /* 0x0000000e100e722b */ /* 0x000fd40000000012 */
[----:B------:R-:W-:Y:S05]  /*0540*/  @P0 BRA `(.L_x_7) ;  /* 0x00000000006c0947 */ /* 0x000fea0003800000 */
[----:B------:R-:W-:-:S04]  /*0550*/  LOP3.LUT R16, R5, 0x7ff00000, RZ, 0xc0, !PT ;  /* 0x7ff0000005107812 */ /* 0x000fc800078ec0ff */
[CC--:B------:R-:W-:Y:S02]  /*0560*/  VIADDMNMX R6, R11.reuse, -R16.reuse, 0xb9600000, !PT ;  /* 0xb96000000b067446 */ /* 0x0c0fe40007800910 */
[----:B------:R-:W-:Y:S02]  /*0570*/  ISETP.GE.U32.AND P0, PT, R11, R16, PT ;  /* 0x000000100b00720c */ /* 0x000fe40003f06070 */
[----:B------:R-:W-:Y:S02]  /*0580*/  VIMNMX R6, PT, PT, R6, 0x46a00000, PT ;  /* 0x46a0000006067848 */ /* 0x000fe40003fe0100 */
[----:B------:R-:W-:-:S05]  /*0590*/  SEL R11, R12, 0x63400000, !P0 ;  /* 0x634000000c0b7807 */ /* 0x000fca0004000000 */
[----:B------:R-:W-:Y:S02]  /*05a0*/  IMAD.IADD R11, R6, 0x1, -R11 ;  /* 0x00000001060b7824 */ /* 0x000fe400078e0a0b */
[----:B------:R-:W-:Y:S02]  /*05b0*/  IMAD.MOV.U32 R6, RZ, RZ, RZ ;  /* 0x000000ffff067224 */ /* 0x000fe400078e00ff */
[----:B------:R-:W-:-:S06]  /*05c0*/  VIADD R7, R11, 0x7fe00000 ;  /* 0x7fe000000b077836 */ /* 0x000fcc0000000000 */
[----:B------:R-:W-:-:S10]  /*05d0*/  DMUL R12, R14, R6 ;  /* 0x000000060e0c7228 */ /* 0x000fd40000000000 */
[----:B------:R-:W-:-:S13]  /*05e0*/  FSETP.GTU.AND P0, PT, |R13|, 1.469367938527859385e-39, PT ;  /* 0x001000000d00780b */ /* 0x000fda0003f0c200 */
[----:B------:R-:W-:Y:S05]  /*05f0*/  @P0 BRA `(.L_x_8) ;  /* 0x0000000000940947 */ /* 0x000fea0003800000 */
[----:B------:R-:W-:Y:S01]  /*0600*/  DFMA R2, R14, -R2, R8 ;  /* 0x800000020e02722b */ /* 0x000fe20000000008 */
[----:B------:R-:W-:-:S09]  /*0610*/  IMAD.MOV.U32 R6, RZ, RZ, RZ ;  /* 0x000000ffff067224 */ /* 0x000fd200078e00ff */
[C---:B------:R-:W-:Y:S02]  /*0620*/  FSETP.NEU.AND P0, PT, R3.reuse, RZ, PT ;  /* 0x000000ff0300720b */ /* 0x040fe40003f0d000 */
[----:B------:R-:W-:-:S04]  /*0630*/  LOP3.LUT R5, R3, 0x80000000, R5, 0x48, !PT ;  /* 0x8000000003057812 */ /* 0x000fc800078e4805 */
[----:B------:R-:W-:-:S07]  /*0640*/  LOP3.LUT R7, R5, R7, RZ, 0xfc, !PT ;  /* 0x0000000705077212 */ /* 0x000fce00078efcff */
[----:B------:R-:W-:Y:S05]  /*0650*/  @!P0 BRA `(.L_x_8) ;  /* 0x00000000007c8947 */ /* 0x000fea0003800000 */
[----:B------:R-:W-:Y:S01]  /*0660*/  IMAD.MOV R3, RZ, RZ, -R11 ;  /* 0x000000ffff037224 */ /* 0x000fe200078e0a0b */
[----:B------:R-:W-:Y:S01]  /*0670*/  DMUL.RP R6, R14, R6 ;  /* 0x000000060e067228 */ /* 0x000fe20000008000 */
[----:B------:R-:W-:Y:S01]  /*0680*/  IMAD.MOV.U32 R2, RZ, RZ, RZ ;  /* 0x000000ffff027224 */ /* 0x000fe200078e00ff */
[----:B------:R-:W-:-:S05]  /*0690*/  IADD3 R11, PT, PT, -R11, -0x43300000, RZ ;  /* 0xbcd000000b0b7810 */ /* 0x000fca0007ffe1ff */
[----:B------:R-:W-:-:S03]  /*06a0*/  DFMA R2, R12, -R2, R14 ;  /* 0x800000020c02722b */ /* 0x000fc6000000000e */
[----:B------:R-:W-:-:S07]  /*06b0*/  LOP3.LUT R5, R7, R5, RZ, 0x3c, !PT ;  /* 0x0000000507057212 */ /* 0x000fce00078e3cff */
[----:B------:R-:W-:-:S04]  /*06c0*/  FSETP.NEU.AND P0, PT, |R3|, R11, PT ;  /* 0x0000000b0300720b */ /* 0x000fc80003f0d200 */
[----:B------:R-:W-:Y:S02]  /*06d0*/  FSEL R12, R6, R12, !P0 ;  /* 0x0000000c060c7208 */ /* 0x000fe40004000000 */
[----:B------:R-:W-:Y:S01]  /*06e0*/  FSEL R13, R5, R13, !P0 ;  /* 0x0000000d050d7208 */ /* 0x000fe20004000000 */
[----:B------:R-:W-:Y:S06]  /*06f0*/  BRA `(.L_x_8) ;  /* 0x0000000000547947 */ /* 0x000fec0003800000 */
.L_x_7:
[----:B------:R-:W-:-:S14]  /*0700*/  DSETP.NAN.AND P0, PT, R6, R6, PT ;  /* 0x000000060600722a */ /* 0x000fdc0003f08000 */
[----:B------:R-:W-:Y:S05]  /*0710*/  @P0 BRA `(.L_x_9) ;  /* 0x0000000000440947 */ /* 0x000fea0003800000 */
[----:B------:R-:W-:-:S14]  /*0720*/  DSETP.NAN.AND P0, PT, R4, R4, PT ;  /* 0x000000040400722a */ /* 0x000fdc0003f08000 */
[----:B------:R-:W-:Y:S05]  /*0730*/  @P0 BRA `(.L_x_10) ;  /* 0x0000000000300947 */ /* 0x000fea0003800000 */
[----:B------:R-:W-:Y:S01]  /*0740*/  ISETP.NE.AND P0, PT, R21, R20, PT ;  /* 0x000000141500720c */ /* 0x000fe20003f05270 */
[----:B------:R-:W-:Y:S02]  /*0750*/  IMAD.MOV.U32 R12, RZ, RZ, 0x0 ;  /* 0x00000000ff0c7424 */ /* 0x000fe400078e00ff */
[----:B------:R-:W-:-:S10]  /*0760*/  IMAD.MOV.U32 R13, RZ, RZ, -0x80000 ;  /* 0xfff80000ff0d7424 */ /* 0x000fd400078e00ff */
[----:B------:R-:W-:Y:S05]  /*0770*/  @!P0 BRA `(.L_x_8) ;  /* 0x0000000000348947 */ /* 0x000fea0003800000 */
[----:B------:R-:W-:Y:S02]  /*0780*/  ISETP.NE.AND P0, PT, R21, 0x7ff00000, PT ;  /* 0x7ff000001500780c */ /* 0x000fe40003f05270 */
[----:B------:R-:W-:Y:S02]  /*0790*/  LOP3.LUT R13, R7, 0x80000000, R5, 0x48, !PT ;  /* 0x80000000070d7812 */ /* 0x000fe400078e4805 */
[----:B------:R-:W-:-:S13]  /*07a0*/  ISETP.EQ.OR P0, PT, R20, RZ, !P0 ;  /* 0x000000ff1400720c */ /* 0x000fda0004702670 */
[----:B------:R-:W-:Y:S01]  /*07b0*/  @P0 LOP3.LUT R2, R13, 0x7ff00000, RZ, 0xfc, !PT ;  /* 0x7ff000000d020812 */ /* 0x000fe200078efcff */
[----:B------:R-:W-:Y:S02]  /*07c0*/  @!P0 IMAD.MOV.U32 R12, RZ, RZ, RZ ;  /* 0x000000ffff0c8224 */ /* 0x000fe400078e00ff */
[----:B------:R-:W-:Y:S02]  /*07d0*/  @P0 IMAD.MOV.U32 R12, RZ, RZ, RZ ;  /* 0x000000ffff0c0224 */ /* 0x000fe400078e00ff */
[----:B------:R-:W-:Y:S01]  /*07e0*/  @P0 IMAD.MOV.U32 R13, RZ, RZ, R2 ;  /* 0x000000ffff0d0224 */ /* 0x000fe200078e0002 */
[----:B------:R-:W-:Y:S06]  /*07f0*/  BRA `(.L_x_8) ;  /* 0x0000000000147947 */ /* 0x000fec0003800000 */
.L_x_10:
[----:B------:R-:W-:Y:S01]  /*0800*/  LOP3.LUT R13, R5, 0x80000, RZ, 0xfc, !PT ;  /* 0x00080000050d7812 */ /* 0x000fe200078efcff */
[----:B------:R-:W-:Y:S01]  /*0810*/  IMAD.MOV.U32 R12, RZ, RZ, R4 ;  /* 0x000000ffff0c7224 */ /* 0x000fe200078e0004 */
[----:B------:R-:W-:Y:S06]  /*0820*/  BRA `(.L_x_8) ;  /* 0x0000000000087947 */ /* 0x000fec0003800000 */
.L_x_9:
[----:B------:R-:W-:Y:S01]  /*0830*/  LOP3.LUT R13, R7, 0x80000, RZ, 0xfc, !PT ;  /* 0x00080000070d7812 */ /* 0x000fe200078efcff */
[----:B------:R-:W-:-:S07]  /*0840*/  IMAD.MOV.U32 R12, RZ, RZ, R6 ;  /* 0x000000ffff0c7224 */ /* 0x000fce00078e0006 */
.L_x_8:
[----:B------:R-:W-:Y:S05]  /*0850*/  BSYNC.RECONVERGENT B2 ;  /* 0x0000000000027941 */ /* 0x000fea0003800200 */
.L_x_6:
[----:B------:R-:W-:Y:S02]  /*0860*/  IMAD.MOV.U32 R11, RZ, RZ, 0x0 ;  /* 0x00000000ff0b7424 */ /* 0x000fe400078e00ff */
[----:B------:R-:W-:Y:S02]  /*0870*/  IMAD.MOV.U32 R2, RZ, RZ, R12 ;  /* 0x000000ffff027224 */ /* 0x000fe400078e000c */
[----:B------:R-:W-:Y:S01]  /*0880*/  IMAD.MOV.U32 R3, RZ, RZ, R13 ;  /* 0x000000ffff037224 */ /* 0x000fe200078e000d */
[----:B------:R-:W-:Y:S06]  /*0890*/  RET.REL.NODEC R10 `(_Z16update_centroidsPdPKdPKidi) ;  /* 0xfffffff40ad87950 */ /* 0x000fec0003c3ffff */
.L_x_11:
        /* <DEDUP_REMOVED lines=14> */
.L_x_20:


//--------------------- .text._Z18update_sums_countsPKdPKiPdPii --------------------------
	.section	.text._Z18update_sums_countsPKdPKiPdPii,"ax",@progbits
	.align	128
        .global         _Z18update_sums_countsPKdPKiPdPii
        .type           _Z18update_sums_countsPKdPKiPdPii,@function
        .size           _Z18update_sums_countsPKdPKiPdPii,(.L_x_23 - _Z18update_sums_countsPKdPKiPdPii)
        .other          _Z18update_sums_countsPKdPKiPdPii,@"STO_CUDA_ENTRY STV_DEFAULT"
_Z18update_sums_countsPKdPKiPdPii:
.text._Z18update_sums_countsPKdPKiPdPii:
        /* <DEDUP_REMOVED lines=9> */
[----:B------:R-:W1:Y:S07]  /*0090*/  LDCU.64 UR4, c[0x0][0x358] ;  /* 0x00006b00ff0477ac */ /* 0x000e6e0008000a00 */
[----:B------:R-:W2:Y:S08]  /*00a0*/  LDC.64 R6, c[0x0][0x380] ;  /* 0x0000e000ff067b82 */ /* 0x000eb00000000a00 */
[----:B------:R-:W3:Y:S01]  /*00b0*/  LDC.64 R8, c[0x0][0x398] ;  /* 0x0000e600ff087b82 */ /* 0x000ee20000000a00 */
[----:B0-----:R-:W-:-:S06]  /*00c0*/  IMAD.WIDE R2, R5, 0x4, R2 ;  /* 0x0000000405027825 */ /* 0x001fcc00078e0202 */
[----:B-1----:R-:W4:Y:S01]  /*00d0*/  LDG.E R3, desc[UR4][R2.64] ;  /* 0x0000000402037981 */ /* 0x002f22000c1e1900 */
[----:B--2---:R-:W-:Y:S02]  /*00e0*/  IMAD.WIDE R6, R5, 0x8, R6 ;  /* 0x0000000805067825 */ /* 0x004fe400078e0206 */
[----:B------:R-:W4:Y:S04]  /*00f0*/  LDC.64 R4, c[0x0][0x390] ;  /* 0x0000e400ff047b82 */ /* 0x000f280000000a00 */
[----:B------:R-:W2:Y:S01]  /*0100*/  LDG.E.64 R6, desc[UR4][R6.64] ;  /* 0x0000000406067981 */ /* 0x000ea2000c1e1b00 */
[----:B------:R-:W-:Y:S02]  /*0110*/  HFMA2 R11, -RZ, RZ, 0, 5.9604644775390625e-08 ;  /* 0x00000001ff0b7431 */ /* 0x000fe400000001ff */
[----:B----4-:R-:W-:-:S04]  /*0120*/  IMAD.WIDE R4, R3, 0x8, R4 ;  /* 0x0000000803047825 */ /* 0x010fc800078e0204 */
[----:B---3--:R-:W-:Y:S01]  /*0130*/  IMAD.WIDE R8, R3, 0x4, R8 ;  /* 0x0000000403087825 */ /* 0x008fe200078e0208 */
[----:B--2---:R-:W-:Y:S04]  /*0140*/  REDG.E.ADD.F64.RN.STRONG.GPU desc[UR4][R4.64], R6 ;  /* 0x00000006040079a6 */ /* 0x004fe8000c12ff04 */
[----:B------:R-:W-:Y:S01]  /*0150*/  REDG.E.ADD.STRONG.GPU desc[UR4][R8.64], R11 ;  /* 0x0000000b0800798e */ /* 0x000fe2000c12e104 */
[----:B------:R-:W-:Y:S05]  /*0160*/  EXIT ;  /* 0x000000000000794d */ /* 0x000fea0003800000 */
.L_x_12:
        /* <DEDUP_REMOVED lines=9> */
.L_x_23:


//--------------------- .text._Z23assignment_step_1d_cudaPKdS0_PiPdii --------------------------
	.section	.text._Z23assignment_step_1d_cudaPKdS0_PiPdii,"ax",@progbits
	.align	128
        .global         _Z23assignment_step_1d_cudaPKdS0_PiPdii
        .type           _Z23assignment_step_1d_cudaPKdS0_PiPdii,@function
        .size           _Z23assignment_step_1d_cudaPKdS0_PiPdii,(.L_x_24 - _Z23assignment_step_1d_cudaPKdS0_PiPdii)
        .other          _Z23assignment_step_1d_cudaPKdS0_PiPdii,@"STO_CUDA_ENTRY STV_DEFAULT"
_Z23assignment_step_1d_cudaPKdS0_PiPdii:
.text._Z23assignment_step_1d_cudaPKdS0_PiPdii:
        /* <DEDUP_REMOVED lines=8> */
[----:B------:R-:W0:Y:S01]  /*0080*/  LDCU UR6, c[0x0][0x3a4] ;  /* 0x00007480ff0677ac */ /* 0x000e220008000800 */
[----:B------:R-:W-:Y:S02]  /*0090*/  IMAD.MOV.U32 R2, RZ, RZ, RZ ;  /* 0x000000ffff027224 */ /* 0x000fe400078e00ff */
[----:B------:R-:W-:Y:S01]  /*00a0*/  IMAD.MOV.U32 R12, RZ, RZ, -0x77ff8a64 ;  /* 0x8800759cff0c7424 */ /* 0x000fe200078e00ff */
[----:B------:R-:W1:Y:S01]  /*00b0*/  LDCU.64 UR10, c[0x0][0x358] ;  /* 0x00006b00ff0a77ac */ /* 0x000e620008000a00 */
[----:B------:R-:W-:Y:S01]  /*00c0*/  IMAD.MOV.U32 R13, RZ, RZ, 0x7e37e43c ;  /* 0x7e37e43cff0d7424 */ /* 0x000fe200078e00ff */
[----:B0-----:R-:W-:-:S09]  /*00d0*/  UISETP.GE.AND UP0, UPT, UR6, 0x1, UPT ;  /* 0x000000010600788c */ /* 0x001fd2000bf06270 */
[----:B-1----:R-:W-:Y:S05]  /*00e0*/  BRA.U !UP0, `(.L_x_13) ;  /* 0x0000001108047547 */ /* 0x002fea000b800000 */
[----:B------:R-:W0:Y:S02]  /*00f0*/  LDC.64 R6, c[0x0][0x380] ;  /* 0x0000e000ff067b82 */ /* 0x000e240000000a00 */
[----:B0-----:R-:W-:-:S06]  /*0100*/  IMAD.WIDE R6, R0, 0x8, R6 ;  /* 0x0000000800067825 */ /* 0x001fcc00078e0206 */
[----:B------:R-:W5:Y:S01]  /*0110*/  LDG.E.64 R6, desc[UR10][R6.64] ;  /* 0x0000000a06067981 */ /* 0x000f62000c1e1b00 */
[----:B------:R-:W-:Y:S01]  /*0120*/  UISETP.GE.U32.AND UP1, UPT, UR6, 0x10, UPT ;  /* 0x000000100600788c */ /* 0x000fe2000bf26070 */
[----:B------:R-:W-:Y:S01]  /*0130*/  CS2R R2, SRZ ;  /* 0x0000000000027805 */ /* 0x000fe2000001ff00 */
[----:B------:R-:W-:Y:S01]  /*0140*/  ULOP3.LUT UR7, UR6, 0xf, URZ, 0xc0, !UPT ;  /* 0x0000000f06077892 */ /* 0x000fe2000f8ec0ff */
[----:B------:R-:W-:Y:S02]  /*0150*/  IMAD.MOV.U32 R12, RZ, RZ, -0x77ff8a64 ;  /* 0x8800759cff0c7424 */ /* 0x000fe400078e00ff */
[----:B------:R-:W-:Y:S01]  /*0160*/  IMAD.MOV.U32 R13, RZ, RZ, 0x7e37e43c ;  /* 0x7e37e43cff0d7424 */ /* 0x000fe200078e00ff */
[----:B------:R-:W-:-:S03]  /*0170*/  UISETP.NE.AND UP0, UPT, UR7, URZ, UPT ;  /* 0x000000ff0700728c */ /* 0x000fc6000bf05270 */
[----:B------:R-:W-:Y:S08]  /*0180*/  BRA.U !UP1, `(.L_x_14) ;  /* 0x0000000909007547 */ /* 0x000ff0000b800000 */
[----:B------:R-:W0:Y:S01]  /*0190*/  LDCU.64 UR4, c[0x0][0x388] ;  /* 0x00007100ff0477ac */ /* 0x000e220008000a00 */
[----:B------:R-:W-:Y:S02]  /*01a0*/  IMAD.MOV.U32 R26, RZ, RZ, RZ ;  /* 0x000000ffff1a7224 */ /* 0x000fe400078e00ff */
[----:B------:R-:W-:Y:S01]  /*01b0*/  IMAD.MOV.U32 R2, RZ, RZ, RZ ;  /* 0x000000ffff027224 */ /* 0x000fe200078e00ff */
[----:B------:R-:W-:Y:S01]  /*01c0*/  ULOP3.LUT UR8, UR6, 0x7ffffff0, URZ, 0xc0, !UPT ;  /* 0x7ffffff006087892 */ /* 0x000fe2000f8ec0ff */
[----:B------:R-:W-:Y:S02]  /*01d0*/  IMAD.MOV.U32 R12, RZ, RZ, -0x77ff8a64 ;  /* 0x8800759cff0c7424 */ /* 0x000fe400078e00ff */
[----:B------:R-:W-:-:S03]  /*01e0*/  IMAD.MOV.U32 R13, RZ, RZ, 0x7e37e43c ;  /* 0x7e37e43cff0d7424 */ /* 0x000fc600078e00ff */
[----:B------:R-:W-:Y:S01]  /*01f0*/  IMAD.U32 R3, RZ, RZ, UR8 ;  /* 0x00000008ff037e24 */ /* 0x000fe2000f8e00ff */
[----:B0-----:R-:W-:-:S04]  /*0200*/  UIADD3 UR4, UP1, UPT, UR4, 0x40, URZ ;  /* 0x0000004004047890 */ /* 0x001fc8000ff3e0ff */
[----:B------:R-:W-:Y:S02]  /*0210*/  UIADD3.X UR5, UPT, UPT, URZ, UR5, URZ, UP1, !UPT ;  /* 0x00000005ff057290 */ /* 0x000fe40008ffe4ff */
[----:B------:R-:W-:-:S04]  /*0220*/  IMAD.U32 R4, RZ, RZ, UR4 ;  /* 0x00000004ff047e24 */ /* 0x000fc8000f8e00ff */
[----:B------:R-:W-:-:S07]  /*0230*/  IMAD.U32 R5, RZ, RZ, UR5 ;  /* 0x00000005ff057e24 */ /* 0x000fce000f8e00ff */
.L_x_15:
[----:B------:R-:W2:Y:S04]  /*0240*/  LDG.E.64 R8, desc[UR10][R4.64+-0x40] ;  /* 0xffffc00a04087981 */ /* 0x000ea8000c1e1b00 */
[----:B------:R-:W3:Y:S04]  /*0250*/  LDG.E.64 R22, desc[UR10][R4.64+-0x38] ;  /* 0xffffc80a04167981 */ /* 0x000ee8000c1e1b00 */
[----:B------:R-:W4:Y:S04]  /*0260*/  LDG.E.64 R20, desc[UR10][R4.64+-0x30] ;  /* 0xffffd00a04147981 */ /* 0x000f28000c1e1b00 */
[----:B------:R-:W4:Y:S04]  /*0270*/  LDG.E.64 R10, desc[UR10][R4.64+-0x28] ;  /* 0xffffd80a040a7981 */ /* 0x000f28000c1e1b00 */
[----:B------:R-:W4:Y:S04]  /*0280*/  LDG.E.64 R16, desc[UR10][R4.64+-0x20] ;  /* 0xffffe00a04107981 */ /* 0x000f28000c1e1b00 */
[----:B------:R-:W4:Y:S01]  /*0290*/  LDG.E.64 R14, desc[UR10][R4.64+-0x18] ;  /* 0xffffe80a040e7981 */ /* 0x000f22000c1e1b00 */
[----:B--2--5:R-:W-:-:S03]  /*02a0*/  DADD R18, R6, -R8 ;  /* 0x0000000006127229 */ /* 0x024fc60000000808 */
[----:B------:R-:W2:Y:S05]  /*02b0*/  LDG.E.64 R8, desc[UR10][R4.64+-0x10] ;  /* 0xfffff00a04087981 */ /* 0x000eaa000c1e1b00 */
[----:B------:R-:W-:-:S08]  /*02c0*/  DMUL R18, R18, R18 ;  /* 0x0000001212127228 */ /* 0x000fd00000000000 */
[----:B------:R-:W-:-:S06]  /*02d0*/  DSETP.GEU.AND P3, PT, R18, R12, PT ;  /* 0x0000000c1200722a */ /* 0x000fcc0003f6e000 */
[----:B------:R-:W-:Y:S02]  /*02e0*/  FSEL R18, R18, R12, !P3 ;  /* 0x0000000c12127208 */ /* 0x000fe40005800000 */
[----:B------:R-:W-:Y:S02]  /*02f0*/  FSEL R19, R19, R13, !P3 ;  /* 0x0000000d13137208 */ /* 0x000fe40005800000 */
[----:B------:R-:W2:Y:S01]  /*0300*/  LDG.E.64 R12, desc[UR10][R4.64+-0x8] ;  /* 0xfffff80a040c7981 */ /* 0x000ea2000c1e1b00 */
[C---:B---3--:R-:W-:Y:S02]  /*0310*/  DADD R22, R6.reuse, -R22 ;  /* 0x0000000006167229 */ /* 0x048fe40000000816 */
[----:B----4-:R-:W-:-:S06]  /*0320*/  DADD R20, R6, -R20 ;  /* 0x0000000006147229 */ /* 0x010fcc0000000814 */
[----:B------:R-:W-:Y:S02]  /*0330*/  DMUL R24, R22, R22 ;  /* 0x0000001616187228 */ /* 0x000fe40000000000 */
[----:B------:R-:W-:Y:S01]  /*0340*/  DMUL R20, R20, R20 ;  /* 0x0000001414147228 */ /* 0x000fe20000000000 */
[----:B------:R-:W3:Y:S05]  /*0350*/  LDG.E.64 R22, desc[UR10][R4.64] ;  /* 0x0000000a04167981 */ /* 0x000eea000c1e1b00 */
[----:B------:R-:W-:Y:S02]  /*0360*/  DSETP.GEU.AND P4, PT, R24, R18, PT ;  /* 0x000000121800722a */ /* 0x000fe40003f8e000 */
[----:B------:R-:W-:-:S04]  /*0370*/  DADD R10, R6, -R10 ;  /* 0x00000000060a7229 */ /* 0x000fc8000000080a */
[----:B------:R-:W-:Y:S02]  /*0380*/  FSEL R18, R24, R18, !P4 ;  /* 0x0000001218127208 */ /* 0x000fe40006000000 */
[----:B------:R-:W-:Y:S02]  /*0390*/  FSEL R19, R25, R19, !P4 ;  /* 0x0000001319137208 */ /* 0x000fe40006000000 */
[----:B------:R-:W-:Y:S01]  /*03a0*/  DMUL R10, R10, R10 ;  /* 0x0000000a0a0a7228 */ /* 0x000fe20000000000 */
[----:B------:R-:W4:Y:S03]  /*03b0*/  LDG.E.64 R24, desc[UR10][R4.64+0x8] ;  /* 0x0000080a04187981 */ /* 0x000f26000c1e1b00 */
[----:B------:R-:W-:-:S06]  /*03c0*/  DSETP.GEU.AND P5, PT, R20, R18, PT ;  /* 0x000000121400722a */ /* 0x000fcc0003fae000 */
[----:B------:R-:W-:Y:S02]  /*03d0*/  FSEL R18, R20, R18, !P5 ;  /* 0x0000001214127208 */ /* 0x000fe40006800000 */
[----:B------:R-:W-:Y:S01]  /*03e0*/  FSEL R19, R21, R19, !P5 ;  /* 0x0000001315137208 */ /* 0x000fe20006800000 */
[----:B------:R-:W-:Y:S01]  /*03f0*/  DADD R16, R6, -R16 ;  /* 0x0000000006107229 */ /* 0x000fe20000000810 */
[----:B------:R-:W4:Y:S04]  /*0400*/  LDG.E.64 R20, desc[UR10][R4.64+0x18] ;  /* 0x0000180a04147981 */ /* 0x000f28000c1e1b00 */
[----:B------:R-:W-:-:S06]  /*0410*/  DSETP.GEU.AND P6, PT, R10, R18, PT ;  /* 0x000000120a00722a */ /* 0x000fcc0003fce000 */
[----:B------:R-:W-:Y:S02]  /*0420*/  FSEL R18, R10, R18, !P6 ;  /* 0x000000120a127208 */ /* 0x000fe40007000000 */
[----:B------:R-:W-:Y:S02]  /*0430*/  FSEL R19, R11, R19, !P6 ;  /* 0x000000130b137208 */ /* 0x000fe40007000000 */
[----:B------:R-:W4:Y:S01]  /*0440*/  LDG.E.64 R10, desc[UR10][R4.64+0x10] ;  /* 0x0000100a040a7981 */ /* 0x000f22000c1e1b00 */
[----:B------:R-:W-:Y:S02]  /*0450*/  DMUL R16, R16, R16 ;  /* 0x0000001010107228 */ /* 0x000fe40000000000 */
[----:B------:R-:W-:-:S06]  /*0460*/  DADD R14, R6, -R14 ;  /* 0x00000000060e7229 */ /* 0x000fcc000000080e */
[----:B------:R-:W-:Y:S02]  /*0470*/  DSETP.GEU.AND P0, PT, R16, R18, PT ;  /* 0x000000121000722a */ /* 0x000fe40003f0e000 */
[----:B------:R-:W-:-:S04]  /*0480*/  DMUL R14, R14, R14 ;  /* 0x0000000e0e0e7228 */ /* 0x000fc80000000000 */
[----:B------:R-:W-:Y:S02]  /*0490*/  FSEL R16, R16, R18, !P0 ;  /* 0x0000001210107208 */ /* 0x000fe40004000000 */
[----:B------:R-:W-:Y:S02]  /*04a0*/  FSEL R17, R17, R19, !P0 ;  /* 0x0000001311117208 */ /* 0x000fe40004000000 */
[----:B------:R-:W4:Y:S04]  /*04b0*/  LDG.E.64 R18, desc[UR10][R4.64+0x20] ;  /* 0x0000200a04127981 */ /* 0x000f28000c1e1b00 */
[----:B------:R-:W-:-:S06]  /*04c0*/  DSETP.GEU.AND P1, PT, R14, R16, PT ;  /* 0x000000100e00722a */ /* 0x000fcc0003f2e000 */
[----:B------:R-:W-:Y:S02]  /*04d0*/  FSEL R14, R14, R16, !P1 ;  /* 0x000000100e0e7208 */ /* 0x000fe40004800000 */
[----:B------:R-:W-:Y:S02]  /*04e0*/  FSEL R15, R15, R17, !P1 ;  /* 0x000000110f0f7208 */ /* 0x000fe40004800000 */
[----:B------:R-:W4:Y:S01]  /*04f0*/  LDG.E.64 R16, desc[UR10][R4.64+0x28] ;  /* 0x0000280a04107981 */ /* 0x000f22000c1e1b00 */
[----:B------:R-:W-:Y:S01]  /*0500*/  SEL R2, R26, R2, !P3 ;  /* 0x000000021a027207 */ /* 0x000fe20005800000 */
[----:B--2---:R-:W-:-:S08]  /*0510*/  DADD R8, R6, -R8 ;  /* 0x0000000006087229 */ /* 0x004fd00000000808 */
[----:B------:R-:W-:-:S08]  /*0520*/  DMUL R8, R8, R8 ;  /* 0x0000000808087228 */ /* 0x000fd00000000000 */
[----:B------:R-:W-:Y:S02]  /*0530*/  DSETP.GEU.AND P2, PT, R8, R14, PT ;  /* 0x0000000e0800722a */ /* 0x000fe40003f4e000 */
[----:B------:R-:W-:-:S04]  /*0540*/  DADD R12, R6, -R12 ;  /* 0x00000000060c7229 */ /* 0x000fc8000000080c */
[----:B------:R-:W-:Y:S02]  /*0550*/  FSEL R8, R8, R14, !P2 ;  /* 0x0000000e08087208 */ /* 0x000fe40005000000 */
[----:B------:R-:W-:Y:S02]  /*0560*/  FSEL R9, R9, R15, !P2 ;  /* 0x0000000f09097208 */ /* 0x000fe40005000000 */
[----:B------:R-:W2:Y:S01]  /*0570*/  LDG.E.64 R14, desc[UR10][R4.64+0x30] ;  /* 0x0000300a040e7981 */ /* 0x000ea2000c1e1b00 */
[----:B------:R-:W-:-:S08]  /*0580*/  DMUL R12, R12, R12 ;  /* 0x0000000c0c0c7228 */ /* 0x000fd00000000000 */
[----:B------:R-:W-:-:S06]  /*0590*/  DSETP.GEU.AND P3, PT, R12, R8, PT ;  /* 0x000000080c00722a */ /* 0x000fcc0003f6e000 */
[----:B------:R-:W-:Y:S02]  /*05a0*/  FSEL R8, R12, R8, !P3 ;  /* 0x000000080c087208 */ /* 0x000fe40005800000 */
[----:B------:R-:W-:Y:S02]  /*05b0*/  FSEL R9, R13, R9, !P3 ;  /* 0x000000090d097208 */ /* 0x000fe40005800000 */
[----:B------:R0:W2:Y:S01]  /*05c0*/  LDG.E.64 R12, desc[UR10][R4.64+0x38] ;  /* 0x0000380a040c7981 */ /* 0x0000a2000c1e1b00 */
[C---:B---3--:R-:W-:Y:S02]  /*05d0*/  DADD R22, R6.reuse, -R22 ;  /* 0x0000000006167229 */ /* 0x048fe40000000816 */
[----:B----4-:R-:W-:-:S06]  /*05e0*/  DADD R24, R6, -R24 ;  /* 0x0000000006187229 */ /* 0x010fcc0000000818 */
[----:B------:R-:W-:Y:S01]  /*05f0*/  DMUL R22, R22, R22 ;  /* 0x0000001616167228 */ /* 0x000fe20000000000 */
[----:B------:R-:W-:Y:S01]  /*0600*/  @!P4 VIADD R2, R26, 0x1 ;  /* 0x000000011a02c836 */ /* 0x000fe20000000000 */
[----:B------:R-:W-:-:S06]  /*0610*/  DMUL R24, R24, R24 ;  /* 0x0000001818187228 */ /* 0x000fcc0000000000 */
[----:B------:R-:W-:Y:S01]  /*0620*/  DSETP.GEU.AND P4, PT, R22, R8, PT ;  /* 0x000000081600722a */ /* 0x000fe20003f8e000 */
[----:B------:R-:W-:-:S05]  /*0630*/  @!P5 VIADD R2, R26, 0x2 ;  /* 0x000000021a02d836 */ /* 0x000fca0000000000 */
[----:B------:R-:W-:Y:S02]  /*0640*/  FSEL R8, R22, R8, !P4 ;  /* 0x0000000816087208 */ /* 0x000fe40006000000 */
[----:B------:R-:W-:Y:S01]  /*0650*/  FSEL R9, R23, R9, !P4 ;  /* 0x0000000917097208 */ /* 0x000fe20006000000 */
[----:B------:R-:W-:-:S05]  /*0660*/  DADD R10, R6, -R10 ;  /* 0x00000000060a7229 */ /* 0x000fca000000080a */
[----:B------:R-:W-:Y:S02]  /*0670*/  DSETP.GEU.AND P5, PT, R24, R8, PT ;  /* 0x000000081800722a */ /* 0x000fe40003fae000 */
[----:B------:R-:W-:Y:S02]  /*0680*/  DADD R20, R6, -R20 ;  /* 0x0000000006147229 */ /* 0x000fe40000000814 */
[----:B------:R-:W-:Y:S02]  /*0690*/  DMUL R10, R10, R10 ;  /* 0x0000000a0a0a7228 */ /* 0x000fe40000000000 */
[----:B------:R-:W-:Y:S02]  /*06a0*/  FSEL R8, R24, R8, !P5 ;  /* 0x0000000818087208 */ /* 0x000fe40006800000 */
[----:B------:R-:W-:Y:S01]  /*06b0*/  FSEL R9, R25, R9, !P5 ;  /* 0x0000000919097208 */ /* 0x000fe20006800000 */
[----:B------:R-:W-:Y:S01]  /*06c0*/  @!P6 VIADD R2, R26, 0x3 ;  /* 0x000000031a02e836 */ /* 0x000fe20000000000 */
[----:B------:R-:W-:-:S04]  /*06d0*/  DMUL R20, R20, R20 ;  /* 0x0000001414147228 */ /* 0x000fc80000000000 */
[----:B------:R-:W-:Y:S02]  /*06e0*/  DSETP.GEU.AND P6, PT, R10, R8, PT ;  /* 0x000000080a00722a */ /* 0x000fe40003fce000 */
[----:B------:R-:W-:-:S04]  /*06f0*/  DADD R18, R6, -R18 ;  /* 0x0000000006127229 */ /* 0x000fc80000000812 */
        /* <DEDUP_REMOVED lines=10> */
[----:B------:R-:W-:Y:S01]  /*07a0*/  DSETP.GEU.AND P1, PT, R8, R10, PT ;  /* 0x0000000a0800722a */ /* 0x000fe20003f2e000 */
[----:B------:R-:W-:-:S05]  /*07b0*/  @!P2 VIADD R2, R26, 0x6 ;  /* 0x000000061a02a836 */ /* 0x000fca0000000000 */
[----:B------:R-:W-:Y:S02]  /*07c0*/  FSEL R8, R8, R10, !P1 ;  /* 0x0000000a08087208 */ /* 0x000fe40004800000 */
[----:B------:R-:W-:-:S06]  /*07d0*/  FSEL R9, R9, R11, !P1 ;  /* 0x0000000b09097208 */ /* 0x000fcc0004800000 */
[----:B------:R-:W-:Y:S01]  /*07e0*/  DSETP.GEU.AND P2, PT, R16, R8, PT ;  /* 0x000000081000722a */ /* 0x000fe20003f4e000 */
[----:B------:R-:W-:-:S05]  /*07f0*/  @!P3 VIADD R2, R26, 0x7 ;  /* 0x000000071a02b836 */ /* 0x000fca0000000000 */
[----:B------:R-:W-:Y:S02]  /*0800*/  FSEL R8, R16, R8, !P2 ;  /* 0x0000000810087208 */ /* 0x000fe40005000000 */
[----:B------:R-:W-:Y:S01]  /*0810*/  FSEL R9, R17, R9, !P2 ;  /* 0x0000000911097208 */ /* 0x000fe20005000000 */
[C---:B------:R-:W-:Y:S02]  /*0820*/  @!P4 VIADD R2, R26.reuse, 0x8 ;  /* 0x000000081a02c836 */ /* 0x040fe40000000000 */
[C---:B------:R-:W-:Y:S02]  /*0830*/  @!P5 VIADD R2, R26.reuse, 0x9 ;  /* 0x000000091a02d836 */ /* 0x040fe40000000000 */
[C---:B------:R-:W-:Y:S02]  /*0840*/  @!P6 VIADD R2, R26.reuse, 0xa ;  /* 0x0000000a1a02e836 */ /* 0x040fe40000000000 */
[C---:B------:R-:W-:Y:S02]  /*0850*/  @!P0 VIADD R2, R26.reuse, 0xb ;  /* 0x0000000b1a028836 */ /* 0x040fe40000000000 */
[----:B------:R-:W-:-:S02]  /*0860*/  @!P1 VIADD R2, R26, 0xc ;  /* 0x0000000c1a029836 */ /* 0x000fc40000000000 */
[----:B------:R-:W-:Y:S01]  /*0870*/  @!P2 VIADD R2, R26, 0xd ;  /* 0x0000000d1a02a836 */ /* 0x000fe20000000000 */
[----:B0-----:R-:W-:-:S05]  /*0880*/  IADD3 R4, P2, PT, R4, 0x80, RZ ;  /* 0x0000008004047810 */ /* 0x001fca0007f5e0ff */
[----:B------:R-:W-:Y:S01]  /*0890*/  IMAD.X R5, RZ, RZ, R5, P2 ;  /* 0x000000ffff057224 */ /* 0x000fe200010e0605 */
[----:B--2---:R-:W-:-:S08]  /*08a0*/  DADD R14, R6, -R14 ;  /* 0x00000000060e7229 */ /* 0x004fd0000000080e */
[----:B------:R-:W-:-:S08]  /*08b0*/  DMUL R14, R14, R14 ;  /* 0x0000000e0e0e7228 */ /* 0x000fd00000000000 */
[----:B------:R-:W-:Y:S02]  /*08c0*/  DSETP.GEU.AND P3, PT, R14, R8, PT ;  /* 0x000000080e00722a */ /* 0x000fe40003f6e000 */
[----:B------:R-:W-:-:S04]  /*08d0*/  DADD R12, R6, -R12 ;  /* 0x00000000060c7229 */ /* 0x000fc8000000080c */
[----:B------:R-:W-:Y:S02]  /*08e0*/  FSEL R8, R14, R8, !P3 ;  /* 0x000000080e087208 */ /* 0x000fe40005800000 */
[----:B------:R-:W-:Y:S02]  /*08f0*/  FSEL R9, R15, R9, !P3 ;  /* 0x000000090f097208 */ /* 0x000fe40005800000 */
[----:B------:R-:W-:-:S08]  /*0900*/  DMUL R12, R12, R12 ;  /* 0x0000000c0c0c7228 */ /* 0x000fd00000000000 */
[----:B------:R-:W-:Y:S01]  /*0910*/  DSETP.GEU.AND P0, PT, R12, R8, PT ;  /* 0x000000080c00722a */ /* 0x000fe20003f0e000 */
[----:B------:R-:W-:-:S13]  /*0920*/  @!P3 VIADD R2, R26, 0xe ;  /* 0x0000000e1a02b836 */ /* 0x000fda0000000000 */
[C---:B------:R-:W-:Y:S02]  /*0930*/  @!P0 VIADD R2, R26.reuse, 0xf ;  /* 0x0000000f1a028836 */ /* 0x040fe40000000000 */
[----:B------:R-:W-:-:S05]  /*0940*/  VIADD R26, R26, 0x10 ;  /* 0x000000101a1a7836 */ /* 0x000fca0000000000 */
[----:B------:R-:W-:Y:S02]  /*0950*/  ISETP.NE.AND P1, PT, R26, R3, PT ;  /* 0x000000031a00720c */ /* 0x000fe40003f25270 */
[----:B------:R-:W-:Y:S02]  /*0960*/  FSEL R12, R12, R8, !P0 ;  /* 0x000000080c0c7208 */ /* 0x000fe40004000000 */
[----:B------:R-:W-:-:S09]  /*0970*/  FSEL R13, R13, R9, !P0 ;  /* 0x000000090d0d7208 */ /* 0x000fd20004000000 */
[----:B------:R-:W-:Y:S05]  /*0980*/  @P1 BRA `(.L_x_15) ;  /* 0xfffffff8002c1947 */ /* 0x000fea000383ffff */
.L_x_14:
[----:B------:R-:W-:Y:S05]  /*0990*/  BRA.U !UP0, `(.L_x_13) ;  /* 0x0000000508d87547 */ /* 0x000fea000b800000 */
[----:B------:R-:W-:Y:S02]  /*09a0*/  UISETP.GE.U32.AND UP0, UPT, UR7, 0x8, UPT ;  /* 0x000000080700788c */ /* 0x000fe4000bf06070 */
[----:B------:R-:W-:-:S04]  /*09b0*/  ULOP3.LUT UR5, UR6, 0x7, URZ, 0xc0, !UPT ;  /* 0x0000000706057892 */ /* 0x000fc8000f8ec0ff */
[----:B------:R-:W-:-:S03]  /*09c0*/  UISETP.NE.AND UP1, UPT, UR5, URZ, UPT ;  /* 0x000000ff0500728c */ /* 0x000fc6000bf25270 */
[----:B------:R-:W-:Y:S08]  /*09d0*/  BRA.U !UP0, `(.L_x_16) ;  /* 0x0000000108ec7547 */ /* 0x000ff0000b800000 */
[----:B------:R-:W0:Y:S02]  /*09e0*/  LDC.64 R24, c[0x0][0x388] ;  /* 0x0000e200ff187b82 */ /* 0x000e240000000a00 */
[----:B0-----:R-:W-:-:S05]  /*09f0*/  IMAD.WIDE.U32 R24, R3, 0x8, R24 ;  /* 0x0000000803187825 */ /* 0x001fca00078e0018 */
[----:B------:R-:W2:Y:S04]  /*0a00*/  LDG.E.64 R22, desc[UR10][R24.64] ;  /* 0x0000000a18167981 */ /* 0x000ea8000c1e1b00 */
[----:B------:R-:W3:Y:S04]  /*0a10*/  LDG.E.64 R20, desc[UR10][R24.64+0x8] ;  /* 0x0000080a18147981 */ /* 0x000ee8000c1e1b00 */
[----:B------:R-:W4:Y:S04]  /*0a20*/  LDG.E.64 R18, desc[UR10][R24.64+0x10] ;  /* 0x0000100a18127981 */ /* 0x000f28000c1e1b00 */
[----:B------:R-:W4:Y:S04]  /*0a30*/  LDG.E.64 R16, desc[UR10][R24.64+0x18] ;  /* 0x0000180a18107981 */ /* 0x000f28000c1e1b00 */
[----:B------:R-:W4:Y:S04]  /*0a40*/  LDG.E.64 R14, desc[UR10][R24.64+0x20] ;  /* 0x0000200a180e7981 */ /* 0x000f28000c1e1b00 */
[----:B------:R-:W4:Y:S04]  /*0a50*/  LDG.E.64 R10, desc[UR10][R24.64+0x28] ;  /* 0x0000280a180a7981 */ /* 0x000f28000c1e1b00 */
[----:B------:R-:W4:Y:S04]  /*0a60*/  LDG.E.64 R8, desc[UR10][R24.64+0x30] ;  /* 0x0000300a18087981 */ /* 0x000f28000c1e1b00 */
[----:B------:R-:W4:Y:S01]  /*0a70*/  LDG.E.64 R4, desc[UR10][R24.64+0x38] ;  /* 0x0000380a18047981 */ /* 0x000f22000c1e1b00 */
[----:B--2--5:R-:W-:-:S02]  /*0a80*/  DADD R22, R6, -R22 ;  /* 0x0000000006167229 */ /* 0x024fc40000000816 */
[----:B---3--:R-:W-:-:S06]  /*0a90*/  DADD R20, R6, -R20 ;  /* 0x0000000006147229 */ /* 0x008fcc0000000814 */
[----:B------:R-:W-:Y:S02]  /*0aa0*/  DMUL R22, R22, R22 ;  /* 0x0000001616167228 */ /* 0x000fe40000000000 */
[----:B----4-:R-:W-:Y:S02]  /*0ab0*/  DADD R18, R6, -R18 ;  /* 0x0000000006127229 */ /* 0x010fe40000000812 */
[----:B------:R-:W-:Y:S02]  /*0ac0*/  DMUL R20, R20, R20 ;  /* 0x0000001414147228 */ /* 0x000fe40000000000 */
[----:B------:R-:W-:Y:S02]  /*0ad0*/  DADD R16, R6, -R16 ;  /* 0x0000000006107229 */ /* 0x000fe40000000810 */
[----:B------:R-:W-:Y:S02]  /*0ae0*/  DSETP.GEU.AND P2, PT, R22, R12, PT ;  /* 0x0000000c1600722a */ /* 0x000fe40003f4e000 */
[----:B------:R-:W-:-:S02]  /*0af0*/  DADD R14, R6, -R14 ;  /* 0x00000000060e7229 */ /* 0x000fc4000000080e */
[----:B------:R-:W-:Y:S02]  /*0b00*/  DADD R10, R6, -R10 ;  /* 0x00000000060a7229 */ /* 0x000fe4000000080a */
[----:B------:R-:W-:Y:S01]  /*0b10*/  FSEL R22, R22, R12, !P2 ;  /* 0x0000000c16167208 */ /* 0x000fe20005000000 */
[----:B------:R-:W-:Y:S01]  /*0b20*/  DMUL R16, R16, R16 ;  /* 0x0000001010107228 */ /* 0x000fe20000000000 */
[----:B------:R-:W-:Y:S01]  /*0b30*/  FSEL R23, R23, R13, !P2 ;  /* 0x0000000d17177208 */ /* 0x000fe20005000000 */
[----:B------:R-:W-:Y:S01]  /*0b40*/  DMUL R12, R18, R18 ;  /* 0x00000012120c7228 */ /* 0x000fe20000000000 */
[----:B------:R-:W-:Y:S01]  /*0b50*/  SEL R2, R3, R2, !P2 ;  /* 0x0000000203027207 */ /* 0x000fe20005000000 */
[----:B------:R-:W-:Y:S02]  /*0b60*/  DMUL R14, R14, R14 ;  /* 0x0000000e0e0e7228 */ /* 0x000fe40000000000 */
[----:B------:R-:W-:Y:S02]  /*0b70*/  DMUL R10, R10, R10 ;  /* 0x0000000a0a0a7228 */ /* 0x000fe40000000000 */
[----:B------:R-:W-:-:S02]  /*0b80*/  DSETP.GEU.AND P3, PT, R20, R22, PT ;  /* 0x000000161400722a */ /* 0x000fc40003f6e000 */
[C---:B------:R-:W-:Y:S02]  /*0b90*/  DADD R8, R6.reuse, -R8 ;  /* 0x0000000006087229 */ /* 0x040fe40000000808 */
[----:B------:R-:W-:Y:S02]  /*0ba0*/  DADD R4, R6, -R4 ;  /* 0x0000000006047229 */ /* 0x000fe40000000804 */
[----:B------:R-:W-:Y:S02]  /*0bb0*/  FSEL R18, R20, R22, !P3 ;  /* 0x0000001614127208 */ /* 0x000fe40005800000 */
[----:B------:R-:W-:Y:S02]  /*0bc0*/  FSEL R19, R21, R23, !P3 ;  /* 0x0000001715137208 */ /* 0x000fe40005800000 */
[----:B------:R-:W-:Y:S02]  /*0bd0*/  DMUL R8, R8, R8 ;  /* 0x0000000808087228 */ /* 0x000fe40000000000 */
[----:B------:R-:W-:-:S02]  /*0be0*/  DMUL R4, R4, R4 ;  /* 0x0000000404047228 */ /* 0x000fc40000000000 */
[----:B------:R-:W-:Y:S01]  /*0bf0*/  DSETP.GEU.AND P4, PT, R12, R18, PT ;  /* 0x000000120c00722a */ /* 0x000fe20003f8e000 */
[----:B------:R-:W-:-:S05]  /*0c00*/  @!P3 VIADD R2, R3, 0x1 ;  /* 0x000000010302b836 */ /* 0x000fca0000000000 */
[----:B------:R-:W-:Y:S02]  /*0c10*/  FSEL R12, R12, R18, !P4 ;  /* 0x000000120c0c7208 */ /* 0x000fe40006000000 */
[----:B------:R-:W-:-:S06]  /*0c20*/  FSEL R13, R13, R19, !P4 ;  /* 0x000000130d0d7208 */ /* 0x000fcc0006000000 */
        /* <DEDUP_REMOVED lines=20> */
[C---:B------:R-:W-:Y:S02]  /*0d70*/  @!P3 VIADD R2, R3.reuse, 0x7 ;  /* 0x000000070302b836 */ /* 0x040fe40000000000 */
[----:B------:R-:W-:-:S07]  /*0d80*/  VIADD R3, R3, 0x8 ;  /* 0x0000000803037836 */ /* 0x000fce0000000000 */
.L_x_16:
        /* <DEDUP_REMOVED lines=18> */
[----:B------:R-:W-:-:S04]  /*0eb0*/  DMUL R4, R4, R4 ;  /* 0x0000000404047228 */ /* 0x000fc80000000000 */
[----:B------:R-:W-:Y:S01]  /*0ec0*/  FSEL R12, R14, R12, !P0 ;  /* 0x0000000c0e0c7208 */ /* 0x000fe20004000000 */
[----:B------:R-:W-:Y:S01]  /*0ed0*/  DMUL R8, R8, R8 ;  /* 0x0000000808087228 */ /* 0x000fe20000000000 */
[----:B------:R-:W-:Y:S02]  /*0ee0*/  FSEL R13, R15, R13, !P0 ;  /* 0x0000000d0f0d7208 */ /* 0x000fe40004000000 */
[----:B------:R-:W-:-:S04]  /*0ef0*/  SEL R2, R3, R2, !P0 ;  /* 0x0000000203027207 */ /* 0x000fc80004000000 */
[----:B------:R-:W-:-:S06]  /*0f00*/  DSETP.GEU.AND P1, PT, R16, R12, PT ;  /* 0x0000000c1000722a */ /* 0x000fcc0003f2e000 */
        /* <DEDUP_REMOVED lines=12> */
.L_x_17:
[----:B------:R-:W-:Y:S05]  /*0fd0*/  BRA.U !UP1, `(.L_x_13) ;  /* 0x0000000109487547 */ /* 0x000fea000b800000 */
[----:B------:R-:W0:Y:S01]  /*0fe0*/  LDC.64 R4, c[0x0][0x388] ;  /* 0x0000e200ff047b82 */ /* 0x000e220000000a00 */
[----:B------:R-:W-:Y:S01]  /*0ff0*/  UIADD3 UR4, UPT, UPT, -UR4, URZ, URZ ;  /* 0x000000ff04047290 */ /* 0x000fe2000fffe1ff */
[----:B0-----:R-:W-:-:S04]  /*1000*/  IMAD.WIDE.U32 R4, R3, 0x8, R4 ;  /* 0x0000000803047825 */ /* 0x001fc800078e0004 */
[----:B------:R-:W-:Y:S02]  /*1010*/  IMAD.MOV.U32 R8, RZ, RZ, R4 ;  /* 0x000000ffff087224 */ /* 0x000fe400078e0004 */
[----:B------:R-:W-:-:S07]  /*1020*/  IMAD.MOV.U32 R9, RZ, RZ, R5 ;  /* 0x000000ffff097224 */ /* 0x000fce00078e0005 */
.L_x_18:
[----:B------:R0:W2:Y:S01]  /*1030*/  LDG.E.64 R4, desc[UR10][R8.64] ;  /* 0x0000000a08047981 */ /* 0x0000a2000c1e1b00 */
[----:B------:R-:W-:-:S04]  /*1040*/  UIADD3 UR4, UPT, UPT, UR4, 0x1, URZ ;  /* 0x0000000104047890 */ /* 0x000fc8000fffe0ff */
[----:B------:R-:W-:Y:S01]  /*1050*/  UISETP.NE.AND UP0, UPT, UR4, URZ, UPT ;  /* 0x000000ff0400728c */ /* 0x000fe2000bf05270 */
[----:B0-----:R-:W-:-:S05]  /*1060*/  IADD3 R8, P1, PT, R8, 0x8, RZ ;  /* 0x0000000808087810 */ /* 0x001fca0007f3e0ff */
[----:B------:R-:W-:Y:S01]  /*1070*/  IMAD.X R9, RZ, RZ, R9, P1 ;  /* 0x000000ffff097224 */ /* 0x000fe200008e0609 */
[----:B--2--5:R-:W-:-:S08]  /*1080*/  DADD R4, R6, -R4 ;  /* 0x0000000006047229 */ /* 0x024fd00000000804 */
[----:B------:R-:W-:-:S08]  /*1090*/  DMUL R4, R4, R4 ;  /* 0x0000000404047228 */ /* 0x000fd00000000000 */
[----:B------:R-:W-:-:S06]  /*10a0*/  DSETP.GEU.AND P0, PT, R4, R12, PT ;  /* 0x0000000c0400722a */ /* 0x000fcc0003f0e000 */
[C---:B------:R-:W-:Y:S01]  /*10b0*/  SEL R2, R3.reuse, R2, !P0 ;  /* 0x0000000203027207 */ /* 0x040fe20004000000 */
[----:B------:R-:W-:Y:S01]  /*10c0*/  VIADD R3, R3, 0x1 ;  /* 0x0000000103037836 */ /* 0x000fe20000000000 */
[----:B------:R-:W-:Y:S02]  /*10d0*/  FSEL R12, R4, R12, !P0 ;  /* 0x0000000c040c7208 */ /* 0x000fe40004000000 */
[----:B------:R-:W-:Y:S01]  /*10e0*/  FSEL R13, R5, R13, !P0 ;  /* 0x0000000d050d7208 */ /* 0x000fe20004000000 */
[----:B------:R-:W-:Y:S06]  /*10f0*/  BRA.U UP0, `(.L_x_18) ;  /* 0xfffffffd00cc7547 */ /* 0x000fec000b83ffff */
.L_x_13:
[----:B------:R-:W0:Y:S08]  /*1100*/  LDC.64 R4, c[0x0][0x390] ;  /* 0x0000e400ff047b82 */ /* 0x000e300000000a00 */
[----:B-----5:R-:W1:Y:S01]  /*1110*/  LDC.64 R6, c[0x0][0x398] ;  /* 0x0000e600ff067b82 */ /* 0x020e620000000a00 */
[----:B0-----:R-:W-:-:S05]  /*1120*/  IMAD.WIDE R4, R0, 0x4, R4 ;  /* 0x0000000400047825 */ /* 0x001fca00078e0204 */
[----:B------:R-:W-:Y:S01]  /*1130*/  STG.E desc[UR10][R4.64], R2 ;  /* 0x0000000204007986 */ /* 0x000fe2000c10190a */
[----:B-1----:R-:W-:-:S05]  /*1140*/  IMAD.WIDE R6, R0, 0x8, R6 ;  /* 0x0000000800067825 */ /* 0x002fca00078e0206 */
[----:B------:R-:W-:Y:S01]  /*1150*/  STG.E.64 desc[UR10][R6.64], R12 ;  /* 0x0000000c06007986 */ /* 0x000fe2000c101b0a */
[----:B------:R-:W-:Y:S05]  /*1160*/  EXIT ;  /* 0x000000000000794d */ /* 0x000fea0003800000 */
.L_x_19:
        /* <DEDUP_REMOVED lines=9> */
.L_x_24:


//--------------------- .nv.shared._Z17reduce_sse_kernelPKdPdi --------------------------
	.section	.nv.shared._Z17reduce_sse_kernelPKdPdi,"aw",@nobits
	.sectionflags	@""
	.align	16
	.zero		1024


//--------------------- .nv.shared.reserved.0     --------------------------
	.section	.nv.shared.reserved.0,"aw",@nobits
	.weak		__nv_reservedSMEM_offset_0_alias
	.size		__nv_reservedSMEM_offset_0_alias, 0, 64
	.other		__nv_reservedSMEM_offset_0_alias,@"STO_CUDA_RESERVED_SHARED STV_DEFAULT"
__nv_reservedSMEM_offset_0_alias:
	.zero		0
	.zero		64


//--------------------- .nv.shared._Z16update_centroidsPdPKdPKidi --------------------------
	.section	.nv.shared._Z16update_centroidsPdPKdPKidi,"aw",@nobits
	.sectionflags	@""
	.align	16
	.zero		1024


//--------------------- .nv.shared._Z18update_sums_countsPKdPKiPdPii --------------------------
	.section	.nv.shared._Z18update_sums_countsPKdPKiPdPii,"aw",@nobits
	.sectionflags	@""
	.align	16
	.zero		1024


//--------------------- .nv.shared._Z23assignment_step_1d_cudaPKdS0_PiPdii --------------------------
	.section	.nv.shared._Z23assignment_step_1d_cudaPKdS0_PiPdii,"aw",@nobits
	.sectionflags	@""
	.align	16
	.zero		1024


//--------------------- .nv.constant0._Z17reduce_sse_kernelPKdPdi --------------------------
	.section	.nv.constant0._Z17reduce_sse_kernelPKdPdi,"a",@progbits
	.sectionflags	@""
	.align	4
.nv.constant0._Z17reduce_sse_kernelPKdPdi:
	.zero		916


//--------------------- .nv.constant0._Z16update_centroidsPdPKdPKidi --------------------------
	.section	.nv.constant0._Z16update_centroidsPdPKdPKidi,"a",@progbits
	.sectionflags	@""
	.align	4
.nv.constant0._Z16update_centroidsPdPKdPKidi:
	.zero		932


//--------------------- .nv.constant0._Z18update_sums_countsPKdPKiPdPii --------------------------
	.section	.nv.constant0._Z18update_sums_countsPKdPKiPdPii,"a",@progbits
	.sectionflags	@""
	.align	4
.nv.constant0._Z18update_sums_countsPKdPKiPdPii:
	.zero		932


//--------------------- .nv.constant0._Z23assignment_step_1d_cudaPKdS0_PiPdii --------------------------
	.section	.nv.constant0._Z23assignment_step_1d_cudaPKdS0_PiPdii,"a",@progbits
	.sectionflags	@""
	.align	4
.nv.constant0._Z23assignment_step_1d_cudaPKdS0_PiPdii:
	.zero		936


//--------------------- SYMBOLS --------------------------

	.type		.nv.reservedSmem.offset0,@object
	.size		.nv.reservedSmem.offset0,0x4
	.type		.nv.reservedSmem.cap,@object
	.size		.nv.reservedSmem.cap,0x4
